	.target	sm_90a

	.elftype	@"ET_EXEC"


//--------------------- .note.nv.tkinfo           --------------------------
	.section	.note.nv.tkinfo,"",@"SHT_NOTE"
	.sectionflags	@"SHF_NOTE_NV_TKINFO"
	.tkinfo
        /*0018*/ 	.word	0x00000002
        /*0030*/ 	.string	""
        /*0030*/ 	.string	"ptxas"
        /*0030*/ 	.string	"Cuda compilation tools, release 13.0, V13.0.88"
        /*0030*/ 	.string	"Build cuda_13.0.r13.0/compiler.36424714_0"
        /*0030*/ 	.string	"-arch sm_90a -m 64 "



//--------------------- .note.nv.cuinfo           --------------------------
	.section	.note.nv.cuinfo,"",@"SHT_NOTE"
	.sectionflags	@"SHF_NOTE_NV_CUINFO"
        /*0018*/ 	.short	0x0002
        /*001a*/ 	.short	0x005a
        /*001c*/ 	.short	0x0082
	.zero		2


//--------------------- .nv.info                  --------------------------
	.section	.nv.info,"",@"SHT_CUDA_INFO"
	.align	4


	//----- nvinfo : EIATTR_REGCOUNT
	.align		4
        /*0000*/ 	.byte	0x04, 0x2f
        /*0002*/ 	.short	(.L_12 - .L_11)
	.align		4
.L_11:
        /*0004*/ 	.word	index@(_ZN7cutlass13device_kernelINS_4gemm6kernel13GemmUniversalIN4cute5tupleIJiiiiEEENS1_10collective13CollectiveMmaINS1_40MainloopSm90TmaGmmaWarpSpecializedSparseILi13ENS5_IJNS4_1CILi1EEESB_SB_EEENS1_35KernelTmaWarpSpecializedCooperativeEEENS5_IJNSA_ILi128EEENSA_ILi64EEESG_EEENS_6half_tENS5_IJNS4_6LayoutINS5_IJiNS5_IJNSA_ILi2EEEiEEEiEEENS5_IJlNS5_IJSB_SK_EEElEEEEENSJ_INS5_IJNS5_IJNS5_IJNSA_ILi8EEESK_NSA_ILi4EEEEEEiEEENS5_IJNS5_IJNSA_ILi16EEESK_SK_EEEiEEEiEEENS5_IJNS5_IJNS5_IJSG_SU_NSA_ILi1024EEEEEENSA_ILi4096EEEEEENS5_IJNS5_IJSB_NSA_ILi512EEENSA_ILi32EEEEEElEEElEEEEEEEESI_NS5_IJlSB_lEEENS4_8TiledMMAINS4_8MMA_AtomIJNS4_4SM904GMMA6SPARSE26GMMA_64x64x32_F32F16F16_SSILNS1D_5MajorE0ELS1G_0ELNS1D_7ScaleInE1ELS1H_1ELNS1D_9SparseSelE0EEEEEENSJ_INS5_IJSK_SB_SB_EEENS5_IJSB_NSA_ILi0EEES1M_EEEEENS5_IJNS4_10UnderscoreES1P_S1P_EEEEENS4_13SM90_TMA_LOADENS4_14ComposedLayoutINS4_7SwizzleILi2ELi4ELi3EEENS4_25smem_sparse_ptr_flag_bitsILi2ELi16EEENSJ_INS5_IJNS5_IJSB_SQ_EEENS5_IJSK_S13_EEEEEENS5_IJNS5_IJS1M_SG_EEESN_EEEEEEEvNS4_8identityES1S_NS1T_INS1U_ILi3ELi4ELi3EEENS4_18smem_ptr_flag_bitsILi16EEENSJ_INS5_IJSQ_SG_EEENS5_IJSG_SB_EEEEEEEvS25_EENS_8epilogue10collective6detail29Sm90TmaWarpSpecializedAdapterINS2F_15DefaultEpilogueIfNS5_IJSB_llEEES2J_NS2E_6thread17LinearCombinationIfLi1EffLNS2K_9ScaleType4KindE0ELNS_15FloatRoundStyleE2EfEENS1_15EpilogueDefaultEEEEEvvEEEEvNT_6ParamsE)
        /*0008*/ 	.word	0x000000a8


	//----- nvinfo : EIATTR_FRAME_SIZE
	.align		4
.L_12:
        /*000c*/ 	.byte	0x04, 0x11
        /*000e*/ 	.short	(.L_14 - .L_13)
	.align		4
.L_13:
        /*0010*/ 	.word	index@(_ZN7cutlass13device_kernelINS_4gemm6kernel13GemmUniversalIN4cute5tupleIJiiiiEEENS1_10collective13CollectiveMmaINS1_40MainloopSm90TmaGmmaWarpSpecializedSparseILi13ENS5_IJNS4_1CILi1EEESB_SB_EEENS1_35KernelTmaWarpSpecializedCooperativeEEENS5_IJNSA_ILi128EEENSA_ILi64EEESG_EEENS_6half_tENS5_IJNS4_6LayoutINS5_IJiNS5_IJNSA_ILi2EEEiEEEiEEENS5_IJlNS5_IJSB_SK_EEElEEEEENSJ_INS5_IJNS5_IJNS5_IJNSA_ILi8EEESK_NSA_ILi4EEEEEEiEEENS5_IJNS5_IJNSA_ILi16EEESK_SK_EEEiEEEiEEENS5_IJNS5_IJNS5_IJSG_SU_NSA_ILi1024EEEEEENSA_ILi4096EEEEEENS5_IJNS5_IJSB_NSA_ILi512EEENSA_ILi32EEEEEElEEElEEEEEEEESI_NS5_IJlSB_lEEENS4_8TiledMMAINS4_8MMA_AtomIJNS4_4SM904GMMA6SPARSE26GMMA_64x64x32_F32F16F16_SSILNS1D_5MajorE0ELS1G_0ELNS1D_7ScaleInE1ELS1H_1ELNS1D_9SparseSelE0EEEEEENSJ_INS5_IJSK_SB_SB_EEENS5_IJSB_NSA_ILi0EEES1M_EEEEENS5_IJNS4_10UnderscoreES1P_S1P_EEEEENS4_13SM90_TMA_LOADENS4_14ComposedLayoutINS4_7SwizzleILi2ELi4ELi3EEENS4_25smem_sparse_ptr_flag_bitsILi2ELi16EEENSJ_INS5_IJNS5_IJSB_SQ_EEENS5_IJSK_S13_EEEEEENS5_IJNS5_IJS1M_SG_EEESN_EEEEEEEvNS4_8identityES1S_NS1T_INS1U_ILi3ELi4ELi3EEENS4_18smem_ptr_flag_bitsILi16EEENSJ_INS5_IJSQ_SG_EEENS5_IJSG_SB_EEEEEEEvS25_EENS_8epilogue10collective6detail29Sm90TmaWarpSpecializedAdapterINS2F_15DefaultEpilogueIfNS5_IJSB_llEEES2J_NS2E_6thread17LinearCombinationIfLi1EffLNS2K_9ScaleType4KindE0ELNS_15FloatRoundStyleE2EfEENS1_15EpilogueDefaultEEEEEvvEEEEvNT_6ParamsE)
        /*0014*/ 	.word	0x00000000


	//----- nvinfo : EIATTR_MIN_STACK_SIZE
	.align		4
.L_14:
        /*0018*/ 	.byte	0x04, 0x12
        /*001a*/ 	.short	(.L_16 - .L_15)
	.align		4
.L_15:
        /*001c*/ 	.word	index@(_ZN7cutlass13device_kernelINS_4gemm6kernel13GemmUniversalIN4cute5tupleIJiiiiEEENS1_10collective13CollectiveMmaINS1_40MainloopSm90TmaGmmaWarpSpecializedSparseILi13ENS5_IJNS4_1CILi1EEESB_SB_EEENS1_35KernelTmaWarpSpecializedCooperativeEEENS5_IJNSA_ILi128EEENSA_ILi64EEESG_EEENS_6half_tENS5_IJNS4_6LayoutINS5_IJiNS5_IJNSA_ILi2EEEiEEEiEEENS5_IJlNS5_IJSB_SK_EEElEEEEENSJ_INS5_IJNS5_IJNS5_IJNSA_ILi8EEESK_NSA_ILi4EEEEEEiEEENS5_IJNS5_IJNSA_ILi16EEESK_SK_EEEiEEEiEEENS5_IJNS5_IJNS5_IJSG_SU_NSA_ILi1024EEEEEENSA_ILi4096EEEEEENS5_IJNS5_IJSB_NSA_ILi512EEENSA_ILi32EEEEEElEEElEEEEEEEESI_NS5_IJlSB_lEEENS4_8TiledMMAINS4_8MMA_AtomIJNS4_4SM904GMMA6SPARSE26GMMA_64x64x32_F32F16F16_SSILNS1D_5MajorE0ELS1G_0ELNS1D_7ScaleInE1ELS1H_1ELNS1D_9SparseSelE0EEEEEENSJ_INS5_IJSK_SB_SB_EEENS5_IJSB_NSA_ILi0EEES1M_EEEEENS5_IJNS4_10UnderscoreES1P_S1P_EEEEENS4_13SM90_TMA_LOADENS4_14ComposedLayoutINS4_7SwizzleILi2ELi4ELi3EEENS4_25smem_sparse_ptr_flag_bitsILi2ELi16EEENSJ_INS5_IJNS5_IJSB_SQ_EEENS5_IJSK_S13_EEEEEENS5_IJNS5_IJS1M_SG_EEESN_EEEEEEEvNS4_8identityES1S_NS1T_INS1U_ILi3ELi4ELi3EEENS4_18smem_ptr_flag_bitsILi16EEENSJ_INS5_IJSQ_SG_EEENS5_IJSG_SB_EEEEEEEvS25_EENS_8epilogue10collective6detail29Sm90TmaWarpSpecializedAdapterINS2F_15DefaultEpilogueIfNS5_IJSB_llEEES2J_NS2E_6thread17LinearCombinationIfLi1EffLNS2K_9ScaleType4KindE0ELNS_15FloatRoundStyleE2EfEENS1_15EpilogueDefaultEEEEEvvEEEEvNT_6ParamsE)
        /*0020*/ 	.word	0x00000000
.L_16:


//--------------------- .nv.compat                --------------------------
	.section	.nv.compat,"",@"SHT_CUDA_COMPAT_INFO"
	.align	4
        /*0000*/ 	.byte	0x02, 0x09, 0x01, 0x00, 0x02, 0x02, 0x04, 0x00, 0x02, 0x05, 0x05, 0x00, 0x03, 0x07, 0x01, 0x01
        /*0010*/ 	.byte	0x02, 0x03, 0x01, 0x00, 0x02, 0x06, 0x01, 0x00, 0x04, 0x0b, 0x08, 0x00, 0x00, 0x00, 0x00, 0x00
        /*0020*/ 	.byte	0x00, 0x00, 0x00, 0x00


//--------------------- .nv.info._ZN7cutlass13device_kernelINS_4gemm6kernel13GemmUniversalIN4cute5tupleIJiiiiEEENS1_10collective13CollectiveMmaINS1_40MainloopSm90TmaGmmaWarpSpecializedSparseILi13ENS5_IJNS4_1CILi1EEESB_SB_EEENS1_35KernelTmaWarpSpecializedCooperativeEEENS5_IJNSA_ILi128EEENSA_ILi64EEESG_EEENS_6half_tENS5_IJNS4_6LayoutINS5_IJiNS5_IJNSA_ILi2EEEiEEEiEEENS5_IJlNS5_IJSB_SK_EEElEEEEENSJ_INS5_IJNS5_IJNS5_IJNSA_ILi8EEESK_NSA_ILi4EEEEEEiEEENS5_IJNS5_IJNSA_ILi16EEESK_SK_EEEiEEEiEEENS5_IJNS5_IJNS5_IJSG_SU_NSA_ILi1024EEEEEENSA_ILi4096EEEEEENS5_IJNS5_IJSB_NSA_ILi512EEENSA_ILi32EEEEEElEEElEEEEEEEESI_NS5_IJlSB_lEEENS4_8TiledMMAINS4_8MMA_AtomIJNS4_4SM904GMMA6SPARSE26GMMA_64x64x32_F32F16F16_SSILNS1D_5MajorE0ELS1G_0ELNS1D_7ScaleInE1ELS1H_1ELNS1D_9SparseSelE0EEEEEENSJ_INS5_IJSK_SB_SB_EEENS5_IJSB_NSA_ILi0EEES1M_EEEEENS5_IJNS4_10UnderscoreES1P_S1P_EEEEENS4_13SM90_TMA_LOADENS4_14ComposedLayoutINS4_7SwizzleILi2ELi4ELi3EEENS4_25smem_sparse_ptr_flag_bitsILi2ELi16EEENSJ_INS5_IJNS5_IJSB_SQ_EEENS5_IJSK_S13_EEEEEENS5_IJNS5_IJS1M_SG_EEESN_EEEEEEEvNS4_8identityES1S_NS1T_INS1U_ILi3ELi4ELi3EEENS4_18smem_ptr_flag_bitsILi16EEENSJ_INS5_IJSQ_SG_EEENS5_IJSG_SB_EEEEEEEvS25_EENS_8epilogue10collective6detail29Sm90TmaWarpSpecializedAdapterINS2F_15DefaultEpilogueIfNS5_IJSB_llEEES2J_NS2E_6thread17LinearCombinationIfLi1EffLNS2K_9ScaleType4KindE0ELNS_15FloatRoundStyleE2EfEENS1_15EpilogueDefaultEEEEEvvEEEEvNT_6ParamsE --------------------------
	.section	.nv.info._ZN7cutlass13device_kernelINS_4gemm6kernel13GemmUniversalIN4cute5tupleIJiiiiEEENS1_10collective13CollectiveMmaINS1_40MainloopSm90TmaGmmaWarpSpecializedSparseILi13ENS5_IJNS4_1CILi1EEESB_SB_EEENS1_35KernelTmaWarpSpecializedCooperativeEEENS5_IJNSA_ILi128EEENSA_ILi64EEESG_EEENS_6half_tENS5_IJNS4_6LayoutINS5_IJiNS5_IJNSA_ILi2EEEiEEEiEEENS5_IJlNS5_IJSB_SK_EEElEEEEENSJ_INS5_IJNS5_IJNS5_IJNSA_ILi8EEESK_NSA_ILi4EEEEEEiEEENS5_IJNS5_IJNSA_ILi16EEESK_SK_EEEiEEEiEEENS5_IJNS5_IJNS5_IJSG_SU_NSA_ILi1024EEEEEENSA_ILi4096EEEEEENS5_IJNS5_IJSB_NSA_ILi512EEENSA_ILi32EEEEEElEEElEEEEEEEESI_NS5_IJlSB_lEEENS4_8TiledMMAINS4_8MMA_AtomIJNS4_4SM904GMMA6SPARSE26GMMA_64x64x32_F32F16F16_SSILNS1D_5MajorE0ELS1G_0ELNS1D_7ScaleInE1ELS1H_1ELNS1D_9SparseSelE0EEEEEENSJ_INS5_IJSK_SB_SB_EEENS5_IJSB_NSA_ILi0EEES1M_EEEEENS5_IJNS4_10UnderscoreES1P_S1P_EEEEENS4_13SM90_TMA_LOADENS4_14ComposedLayoutINS4_7SwizzleILi2ELi4ELi3EEENS4_25smem_sparse_ptr_flag_bitsILi2ELi16EEENSJ_INS5_IJNS5_IJSB_SQ_EEENS5_IJSK_S13_EEEEEENS5_IJNS5_IJS1M_SG_EEESN_EEEEEEEvNS4_8identityES1S_NS1T_INS1U_ILi3ELi4ELi3EEENS4_18smem_ptr_flag_bitsILi16EEENSJ_INS5_IJSQ_SG_EEENS5_IJSG_SB_EEEEEEEvS25_EENS_8epilogue10collective6detail29Sm90TmaWarpSpecializedAdapterINS2F_15DefaultEpilogueIfNS5_IJSB_llEEES2J_NS2E_6thread17LinearCombinationIfLi1EffLNS2K_9ScaleType4KindE0ELNS_15FloatRoundStyleE2EfEENS1_15EpilogueDefaultEEEEEvvEEEEvNT_6ParamsE,"",@"SHT_CUDA_INFO"
	.sectionflags	@""
	.align	4


	//----- nvinfo : EIATTR_CUDA_API_VERSION
	.align		4
        /*0000*/ 	.byte	0x04, 0x37
        /*0002*/ 	.short	(.L_18 - .L_17)
.L_17:
        /*0004*/ 	.word	0x00000082


	//----- nvinfo : EIATTR_KPARAM_INFO
	.align		4
.L_18:
        /*0008*/ 	.byte	0x04, 0x17
        /*000a*/ 	.short	(.L_20 - .L_19)
.L_19:
        /*000c*/ 	.word	0x00000000
        /*0010*/ 	.short	0x0000
        /*0012*/ 	.short	0x0070
        /*0014*/ 	.byte	0x00, 0xf0, 0x01, 0x14


	//----- nvinfo : EIATTR_SPARSE_MMA_MASK
	.align		4
.L_20:
        /*0018*/ 	.byte	0x03, 0x50
        /*001a*/ 	.short	0x0002


	//----- nvinfo : EIATTR_MAXREG_COUNT
	.align		4
        /*001c*/ 	.byte	0x03, 0x1b
        /*001e*/ 	.short	0x00a8


	//----- nvinfo : EIATTR_NUM_BARRIERS
	.align		4
        /*0020*/ 	.byte	0x02, 0x4c
        /*0022*/ 	.byte	0x01
	.zero		1


	//----- nvinfo : EIATTR_MERCURY_ISA_VERSION
	.align		4
        /*0024*/ 	.byte	0x03, 0x5f
        /*0026*/ 	.short	0x0101


	//----- nvinfo : EIATTR_INT_WARP_WIDE_INSTR_OFFSETS
	.align		4
        /*0028*/ 	.byte	0x04, 0x31
        /*002a*/ 	.short	(.L_22 - .L_21)


	//   ....[0]....
.L_21:
        /*002c*/ 	.word	0x00000550


	//   ....[1]....
        /*0030*/ 	.word	0x00000560


	//   ....[2]....
        /*0034*/ 	.word	0x00000650


	//----- nvinfo : EIATTR_COOP_GROUP_MASK_REGIDS
	.align		4
.L_22:
        /*0038*/ 	.byte	0x04, 0x29
        /*003a*/ 	.short	(.L_24 - .L_23)


	//   ....[0]....
.L_23:
        /*003c*/ 	.word	0xffffffff


	//   ....[1]....
        /*0040*/ 	.word	0xffffffff


	//   ....[2]....
        /*0044*/ 	.word	0xffffffff


	//   ....[3]....
        /*0048*/ 	.word	0xffffffff


	//   ....[4]....
        /*004c*/ 	.word	0xffffffff


	//----- nvinfo : EIATTR_COOP_GROUP_INSTR_OFFSETS
	.align		4
.L_24:
        /*0050*/ 	.byte	0x04, 0x28
        /*0052*/ 	.short	(.L_26 - .L_25)


	//   ....[0]....
.L_25:
        /*0054*/ 	.word	0x00000060


	//   ....[1]....
        /*0058*/ 	.word	0x00000070


	//   ....[2]....
        /*005c*/ 	.word	0x00000160


	//   ....[3]....
        /*0060*/ 	.word	0x00000440


	//   ....[4]....
        /*0064*/ 	.word	0x00001150


	//----- nvinfo : EIATTR_REG_RECONFIG
	.align		4
.L_26:
        /*0068*/ 	.byte	0x01, 0x54
	.zero		2


	//----- nvinfo : EIATTR_MBARRIER_INSTR_OFFSETS
	.align		4
        /*006c*/ 	.byte	0x04, 0x39
        /*006e*/ 	.short	(.L_28 - .L_27)


	//   ....[0]....
.L_27:
        /*0070*/ 	.word	0x00000280
        /*0074*/ 	.word	0x000000ff
        /*0078*/ 	.word	0x00000000
        /*007c*/ 	.short	0x0100
        /*007e*/ 	.byte	0x08
	.zero		1


	//   ....[1]....
        /*0080*/ 	.word	0x00000290
        /*0084*/ 	.word	0x000000ff
        /*0088*/ 	.word	0x00000068
        /*008c*/ 	.short	0x0100
        /*008e*/ 	.byte	0x08
	.zero		1


	//   ....[2]....
        /*0090*/ 	.word	0x000002a0
        /*0094*/ 	.word	0x000000ff
        /*0098*/ 	.word	0x00000008
        /*009c*/ 	.short	0x0100
        /*009e*/ 	.byte	0x08
	.zero		1


	//   ....[3]....
        /*00a0*/ 	.word	0x000002b0
        /*00a4*/ 	.word	0x000000ff
        /*00a8*/ 	.word	0x00000070
        /*00ac*/ 	.short	0x0100
        /*00ae*/ 	.byte	0x08
	.zero		1


	//   ....[4]....
        /*00b0*/ 	.word	0x000002c0
        /*00b4*/ 	.word	0x000000ff
        /*00b8*/ 	.word	0x00000010
        /*00bc*/ 	.short	0x0100
        /*00be*/ 	.byte	0x08
	.zero		1


	//   ....[5]....
        /*00c0*/ 	.word	0x000002d0
        /*00c4*/ 	.word	0x000000ff
        /*00c8*/ 	.word	0x00000078
        /*00cc*/ 	.short	0x0100
        /*00ce*/ 	.byte	0x08
	.zero		1


	//   ....[6]....
        /*00d0*/ 	.word	0x000002e0
        /*00d4*/ 	.word	0x000000ff
        /*00d8*/ 	.word	0x00000018
        /*00dc*/ 	.short	0x0100
        /*00de*/ 	.byte	0x08
	.zero		1


	//   ....[7]....
        /*00e0*/ 	.word	0x000002f0
        /*00e4*/ 	.word	0x000000ff
        /*00e8*/ 	.word	0x00000080
        /*00ec*/ 	.short	0x0100
        /*00ee*/ 	.byte	0x08
	.zero		1


	//   ....[8]....
        /*00f0*/ 	.word	0x00000300
        /*00f4*/ 	.word	0x000000ff
        /*00f8*/ 	.word	0x00000020
        /*00fc*/ 	.short	0x0100
        /*00fe*/ 	.byte	0x08
	.zero		1


	//   ....[9]....
        /*0100*/ 	.word	0x00000310
        /*0104*/ 	.word	0x000000ff
        /*0108*/ 	.word	0x00000088
        /*010c*/ 	.short	0x0100
        /*010e*/ 	.byte	0x08
	.zero		1


	//   ....[10]....
        /*0110*/ 	.word	0x00000320
        /*0114*/ 	.word	0x000000ff
        /*0118*/ 	.word	0x00000028
        /*011c*/ 	.short	0x0100
        /*011e*/ 	.byte	0x08
	.zero		1


	//   ....[11]....
        /*0120*/ 	.word	0x00000330
        /*0124*/ 	.word	0x000000ff
        /*0128*/ 	.word	0x00000090
        /*012c*/ 	.short	0x0100
        /*012e*/ 	.byte	0x08
	.zero		1


	//   ....[12]....
        /*0130*/ 	.word	0x00000340
        /*0134*/ 	.word	0x000000ff
        /*0138*/ 	.word	0x00000030
        /*013c*/ 	.short	0x0100
        /*013e*/ 	.byte	0x08
	.zero		1


	//   ....[13]....
        /*0140*/ 	.word	0x00000350
        /*0144*/ 	.word	0x000000ff
        /*0148*/ 	.word	0x00000098
        /*014c*/ 	.short	0x0100
        /*014e*/ 	.byte	0x08
	.zero		1


	//   ....[14]....
        /*0150*/ 	.word	0x00000360
        /*0154*/ 	.word	0x000000ff
        /*0158*/ 	.word	0x00000038
        /*015c*/ 	.short	0x0100
        /*015e*/ 	.byte	0x08
	.zero		1


	//   ....[15]....
        /*0160*/ 	.word	0x00000370
        /*0164*/ 	.word	0x000000ff
        /*0168*/ 	.word	0x000000a0
        /*016c*/ 	.short	0x0100
        /*016e*/ 	.byte	0x08
	.zero		1


	//   ....[16]....
        /*0170*/ 	.word	0x00000380
        /*0174*/ 	.word	0x000000ff
        /*0178*/ 	.word	0x00000040
        /*017c*/ 	.short	0x0100
        /*017e*/ 	.byte	0x08
	.zero		1


	//   ....[17]....
        /*0180*/ 	.word	0x00000390
        /*0184*/ 	.word	0x000000ff
        /*0188*/ 	.word	0x000000a8
        /*018c*/ 	.short	0x0100
        /*018e*/ 	.byte	0x08
	.zero		1


	//   ....[18]....
        /*0190*/ 	.word	0x000003a0
        /*0194*/ 	.word	0x000000ff
        /*0198*/ 	.word	0x00000048
        /*019c*/ 	.short	0x0100
        /*019e*/ 	.byte	0x08
	.zero		1


	//   ....[19]....
        /*01a0*/ 	.word	0x000003b0
        /*01a4*/ 	.word	0x000000ff
        /*01a8*/ 	.word	0x000000b0
        /*01ac*/ 	.short	0x0100
        /*01ae*/ 	.byte	0x08
	.zero		1


	//   ....[20]....
        /*01b0*/ 	.word	0x000003c0
        /*01b4*/ 	.word	0x000000ff
        /*01b8*/ 	.word	0x00000050
        /*01bc*/ 	.short	0x0100
        /*01be*/ 	.byte	0x08
	.zero		1


	//   ....[21]....
        /*01c0*/ 	.word	0x000003d0
        /*01c4*/ 	.word	0x000000ff
        /*01c8*/ 	.word	0x000000b8
        /*01cc*/ 	.short	0x0100
        /*01ce*/ 	.byte	0x08
	.zero		1


	//   ....[22]....
        /*01d0*/ 	.word	0x000003e0
        /*01d4*/ 	.word	0x000000ff
        /*01d8*/ 	.word	0x00000058
        /*01dc*/ 	.short	0x0100
        /*01de*/ 	.byte	0x08
	.zero		1


	//   ....[23]....
        /*01e0*/ 	.word	0x000003f0
        /*01e4*/ 	.word	0x000000ff
        /*01e8*/ 	.word	0x000000c0
        /*01ec*/ 	.short	0x0100
        /*01ee*/ 	.byte	0x08
	.zero		1


	//   ....[24]....
        /*01f0*/ 	.word	0x00000400
        /*01f4*/ 	.word	0x000000ff
        /*01f8*/ 	.word	0x00000060
        /*01fc*/ 	.short	0x0100
        /*01fe*/ 	.byte	0x08
	.zero		1


	//   ....[25]....
        /*0200*/ 	.word	0x00000410
        /*0204*/ 	.word	0x000000ff
        /*0208*/ 	.word	0x000000c8
        /*020c*/ 	.short	0x0100
        /*020e*/ 	.byte	0x08
	.zero		1


	//   ....[26]....
        /*0210*/ 	.word	0x000006b0
        /*0214*/ 	.word	0x000000ff
        /*0218*/ 	.word	0x000000e0
        /*021c*/ 	.short	0x0100
        /*021e*/ 	.byte	0x06
	.zero		1


	//   ....[27]....
        /*0220*/ 	.word	0x00000710
        /*0224*/ 	.word	0x000000ff
        /*0228*/ 	.word	0x000000e8
        /*022c*/ 	.short	0x0100
        /*022e*/ 	.byte	0x06
	.zero		1


	//   ....[28]....
        /*0230*/ 	.word	0x00001390
        /*0234*/ 	.word	0x000000ff
        /*0238*/ 	.word	0x00000000
        /*023c*/ 	.short	0x010a
        /*023e*/ 	.byte	0x08
	.zero		1


	//   ....[29]....
        /*0240*/ 	.word	0x00001460
        /*0244*/ 	.word	0x000000ff
        /*0248*/ 	.word	0x00000000
        /*024c*/ 	.short	0x010a
        /*024e*/ 	.byte	0x08
	.zero		1


	//   ....[30]....
        /*0250*/ 	.word	0x00001600
        /*0254*/ 	.word	0x000000ff
        /*0258*/ 	.word	0x00000000
        /*025c*/ 	.short	0x0101
        /*025e*/ 	.byte	0x08
	.zero		1


	//   ....[31]....
        /*0260*/ 	.word	0x00005080
        /*0264*/ 	.word	0x00000013
        /*0268*/ 	.word	0x00000068
        /*026c*/ 	.short	0x010a
        /*026e*/ 	.byte	0x3f
	.zero		1


	//   ....[32]....
        /*0270*/ 	.word	0x000054a0
        /*0274*/ 	.word	0x00000007
        /*0278*/ 	.word	0x000000e8
        /*027c*/ 	.short	0x0101
        /*027e*/ 	.byte	0x3f
	.zero		1


	//   ....[33]....
        /*0280*/ 	.word	0x00005bf0
        /*0284*/ 	.word	0x00000005
        /*0288*/ 	.word	0x00000000
        /*028c*/ 	.short	0x010a
        /*028e*/ 	.byte	0x3f
	.zero		1


	//   ....[34]....
        /*0290*/ 	.word	0x00005c70
        /*0294*/ 	.word	0x00000007
        /*0298*/ 	.word	0x00000000
        /*029c*/ 	.short	0x010a
        /*029e*/ 	.byte	0x3f
	.zero		1


	//   ....[35]....
        /*02a0*/ 	.word	0x00005d00
        /*02a4*/ 	.word	0x00000006
        /*02a8*/ 	.word	0x00000000
        /*02ac*/ 	.short	0x010a
        /*02ae*/ 	.byte	0x3f
	.zero		1


	//   ....[36]....
        /*02b0*/ 	.word	0x00005d90
        /*02b4*/ 	.word	0x00000009
        /*02b8*/ 	.word	0x00000000
        /*02bc*/ 	.short	0x010a
        /*02be*/ 	.byte	0x3f
	.zero		1


	//   ....[37]....
        /*02c0*/ 	.word	0x00005e20
        /*02c4*/ 	.word	0x00000006
        /*02c8*/ 	.word	0x00000000
        /*02cc*/ 	.short	0x010a
        /*02ce*/ 	.byte	0x3f
	.zero		1


	//   ....[38]....
        /*02d0*/ 	.word	0x00005eb0
        /*02d4*/ 	.word	0x00000009
        /*02d8*/ 	.word	0x00000000
        /*02dc*/ 	.short	0x010a
        /*02de*/ 	.byte	0x3f
	.zero		1


	//   ....[39]....
        /*02e0*/ 	.word	0x00005f40
        /*02e4*/ 	.word	0x00000006
        /*02e8*/ 	.word	0x00000000
        /*02ec*/ 	.short	0x010a
        /*02ee*/ 	.byte	0x3f
	.zero		1


	//   ....[40]....
        /*02f0*/ 	.word	0x00005fd0
        /*02f4*/ 	.word	0x00000009
        /*02f8*/ 	.word	0x00000000
        /*02fc*/ 	.short	0x010a
        /*02fe*/ 	.byte	0x3f
	.zero		1


	//   ....[41]....
        /*0300*/ 	.word	0x00006060
        /*0304*/ 	.word	0x00000006
        /*0308*/ 	.word	0x00000000
        /*030c*/ 	.short	0x010a
        /*030e*/ 	.byte	0x3f
	.zero		1


	//   ....[42]....
        /*0310*/ 	.word	0x000060f0
        /*0314*/ 	.word	0x00000009
        /*0318*/ 	.word	0x00000000
        /*031c*/ 	.short	0x010a
        /*031e*/ 	.byte	0x3f
	.zero		1


	//   ....[43]....
        /*0320*/ 	.word	0x00006180
        /*0324*/ 	.word	0x00000008
        /*0328*/ 	.word	0x00000000
        /*032c*/ 	.short	0x010a
        /*032e*/ 	.byte	0x3f
	.zero		1


	//   ....[44]....
        /*0330*/ 	.word	0x00006210
        /*0334*/ 	.word	0x0000000b
        /*0338*/ 	.word	0x00000000
        /*033c*/ 	.short	0x010a
        /*033e*/ 	.byte	0x3f
	.zero		1


	//   ....[45]....
        /*0340*/ 	.word	0x000062a0
        /*0344*/ 	.word	0x00000003
        /*0348*/ 	.word	0x00000000
        /*034c*/ 	.short	0x010a
        /*034e*/ 	.byte	0x3f
	.zero		1


	//   ....[46]....
        /*0350*/ 	.word	0x00006310
        /*0354*/ 	.word	0x0000000a
        /*0358*/ 	.word	0x00000000
        /*035c*/ 	.short	0x010a
        /*035e*/ 	.byte	0x3f
	.zero		1


	//   ....[47]....
        /*0360*/ 	.word	0x000063e0
        /*0364*/ 	.word	0x00000013
        /*0368*/ 	.word	0x00000068
        /*036c*/ 	.short	0x010a
        /*036e*/ 	.byte	0x3f
	.zero		1


	//   ....[48]....
        /*0370*/ 	.word	0x000064c0
        /*0374*/ 	.word	0x00000005
        /*0378*/ 	.word	0x00000000
        /*037c*/ 	.short	0x010a
        /*037e*/ 	.byte	0x3f
	.zero		1


	//   ....[49]....
        /*0380*/ 	.word	0x00006510
        /*0384*/ 	.word	0x00000007
        /*0388*/ 	.word	0x00000000
        /*038c*/ 	.short	0x010a
        /*038e*/ 	.byte	0x3f
	.zero		1


	//   ....[50]....
        /*0390*/ 	.word	0x00006560
        /*0394*/ 	.word	0x00000006
        /*0398*/ 	.word	0x00000000
        /*039c*/ 	.short	0x010a
        /*039e*/ 	.byte	0x3f
	.zero		1


	//   ....[51]....
        /*03a0*/ 	.word	0x000065b0
        /*03a4*/ 	.word	0x00000009
        /*03a8*/ 	.word	0x00000000
        /*03ac*/ 	.short	0x010a
        /*03ae*/ 	.byte	0x3f
	.zero		1


	//   ....[52]....
        /*03b0*/ 	.word	0x00006600
        /*03b4*/ 	.word	0x00000006
        /*03b8*/ 	.word	0x00000000
        /*03bc*/ 	.short	0x010a
        /*03be*/ 	.byte	0x3f
	.zero		1


	//   ....[53]....
        /*03c0*/ 	.word	0x00006650
        /*03c4*/ 	.word	0x00000009
        /*03c8*/ 	.word	0x00000000
        /*03cc*/ 	.short	0x010a
        /*03ce*/ 	.byte	0x3f
	.zero		1


	//   ....[54]....
        /*03d0*/ 	.word	0x000066a0
        /*03d4*/ 	.word	0x00000006
        /*03d8*/ 	.word	0x00000000
        /*03dc*/ 	.short	0x010a
        /*03de*/ 	.byte	0x3f
	.zero		1


	//   ....[55]....
        /*03e0*/ 	.word	0x000066f0
        /*03e4*/ 	.word	0x00000009
        /*03e8*/ 	.word	0x00000000
        /*03ec*/ 	.short	0x010a
        /*03ee*/ 	.byte	0x3f
	.zero		1


	//   ....[56]....
        /*03f0*/ 	.word	0x00006740
        /*03f4*/ 	.word	0x00000006
        /*03f8*/ 	.word	0x00000000
        /*03fc*/ 	.short	0x010a
        /*03fe*/ 	.byte	0x3f
	.zero		1


	//   ....[57]....
        /*0400*/ 	.word	0x00006790
        /*0404*/ 	.word	0x00000009
        /*0408*/ 	.word	0x00000000
        /*040c*/ 	.short	0x010a
        /*040e*/ 	.byte	0x3f
	.zero		1


	//   ....[58]....
        /*0410*/ 	.word	0x000067e0
        /*0414*/ 	.word	0x00000008
        /*0418*/ 	.word	0x00000000
        /*041c*/ 	.short	0x010a
        /*041e*/ 	.byte	0x3f
	.zero		1


	//   ....[59]....
        /*0420*/ 	.word	0x00006830
        /*0424*/ 	.word	0x0000000b
        /*0428*/ 	.word	0x00000000
        /*042c*/ 	.short	0x010a
        /*042e*/ 	.byte	0x3f
	.zero		1


	//----- nvinfo : EIATTR_NUM_MBARRIERS
	.align		4
.L_28:
        /*0430*/ 	.byte	0x03, 0x38
        /*0432*/ 	.short	0x001c


	//----- nvinfo : EIATTR_EXIT_INSTR_OFFSETS
	.align		4
        /*0434*/ 	.byte	0x04, 0x1c
        /*0436*/ 	.short	(.L_30 - .L_29)


	//   ....[0]....
.L_29:
        /*0438*/ 	.word	0x00000760


	//   ....[1]....
        /*043c*/ 	.word	0x00001020


	//   ....[2]....
        /*0440*/ 	.word	0x000046c0


	//   ....[3]....
        /*0444*/ 	.word	0x00004d10


	//   ....[4]....
        /*0448*/ 	.word	0x000062f0


	//----- nvinfo : EIATTR_MAX_THREADS
	.align		4
.L_30:
        /*044c*/ 	.byte	0x04, 0x05
        /*044e*/ 	.short	(.L_32 - .L_31)
.L_31:
        /*0450*/ 	.word	0x00000180
        /*0454*/ 	.word	0x00000001
        /*0458*/ 	.word	0x00000001


	//----- nvinfo : EIATTR_CRS_STACK_SIZE
	.align		4
.L_32:
        /*045c*/ 	.byte	0x04, 0x1e
        /*045e*/ 	.short	(.L_34 - .L_33)
.L_33:
        /*0460*/ 	.word	0x00000000


	//----- nvinfo : EIATTR_CBANK_PARAM_SIZE
	.align		4
.L_34:
        /*0464*/ 	.byte	0x03, 0x19
        /*0466*/ 	.short	0x0570


	//----- nvinfo : EIATTR_PARAM_CBANK
	.align		4
        /*0468*/ 	.byte	0x04, 0x0a
        /*046a*/ 	.short	(.L_36 - .L_35)
	.align		4
.L_35:
        /*046c*/ 	.word	index@(.nv.constant0._ZN7cutlass13device_kernelINS_4gemm6kernel13GemmUniversalIN4cute5tupleIJiiiiEEENS1_10collective13CollectiveMmaINS1_40MainloopSm90TmaGmmaWarpSpecializedSparseILi13ENS5_IJNS4_1CILi1EEESB_SB_EEENS1_35KernelTmaWarpSpecializedCooperativeEEENS5_IJNSA_ILi128EEENSA_ILi64EEESG_EEENS_6half_tENS5_IJNS4_6LayoutINS5_IJiNS5_IJNSA_ILi2EEEiEEEiEEENS5_IJlNS5_IJSB_SK_EEElEEEEENSJ_INS5_IJNS5_IJNS5_IJNSA_ILi8EEESK_NSA_ILi4EEEEEEiEEENS5_IJNS5_IJNSA_ILi16EEESK_SK_EEEiEEEiEEENS5_IJNS5_IJNS5_IJSG_SU_NSA_ILi1024EEEEEENSA_ILi4096EEEEEENS5_IJNS5_IJSB_NSA_ILi512EEENSA_ILi32EEEEEElEEElEEEEEEEESI_NS5_IJlSB_lEEENS4_8TiledMMAINS4_8MMA_AtomIJNS4_4SM904GMMA6SPARSE26GMMA_64x64x32_F32F16F16_SSILNS1D_5MajorE0ELS1G_0ELNS1D_7ScaleInE1ELS1H_1ELNS1D_9SparseSelE0EEEEEENSJ_INS5_IJSK_SB_SB_EEENS5_IJSB_NSA_ILi0EEES1M_EEEEENS5_IJNS4_10UnderscoreES1P_S1P_EEEEENS4_13SM90_TMA_LOADENS4_14ComposedLayoutINS4_7SwizzleILi2ELi4ELi3EEENS4_25smem_sparse_ptr_flag_bitsILi2ELi16EEENSJ_INS5_IJNS5_IJSB_SQ_EEENS5_IJSK_S13_EEEEEENS5_IJNS5_IJS1M_SG_EEESN_EEEEEEEvNS4_8identityES1S_NS1T_INS1U_ILi3ELi4ELi3EEENS4_18smem_ptr_flag_bitsILi16EEENSJ_INS5_IJSQ_SG_EEENS5_IJSG_SB_EEEEEEEvS25_EENS_8epilogue10collective6detail29Sm90TmaWarpSpecializedAdapterINS2F_15DefaultEpilogueIfNS5_IJSB_llEEES2J_NS2E_6thread17LinearCombinationIfLi1EffLNS2K_9ScaleType4KindE0ELNS_15FloatRoundStyleE2EfEENS1_15EpilogueDefaultEEEEEvvEEEEvNT_6ParamsE)
        /*0470*/ 	.short	0x0210
        /*0472*/ 	.short	0x0570


	//----- nvinfo : EIATTR_SW_WAR
	.align		4
.L_36:
        /*0474*/ 	.byte	0x04, 0x36
        /*0476*/ 	.short	(.L_38 - .L_37)
.L_37:
        /*0478*/ 	.word	0x00000008
.L_38:


//--------------------- .nv.callgraph             --------------------------
	.section	.nv.callgraph,"",@"SHT_CUDA_CALLGRAPH"
	.align	4
	.sectionentsize	8
	.align		4
        /*0000*/ 	.word	0x00000000
	.align		4
        /*0004*/ 	.word	0xffffffff
	.align		4
        /*0008*/ 	.word	0x00000000
	.align		4
        /*000c*/ 	.word	0xfffffffe
	.align		4
        /*0010*/ 	.word	0x00000000
	.align		4
        /*0014*/ 	.word	0xfffffffd
	.align		4
        /*0018*/ 	.word	0x00000000
	.align		4
        /*001c*/ 	.word	0xfffffffc


//--------------------- .nv.constant4             --------------------------
	.section	.nv.constant4,"a",@progbits
	.align	8
	.align		8
.nv.constant4:
        /*0000*/ 	.dword	_ZN39_INTERNAL_4ee6509b_4_k_cu_90de7862_30334cuda3std3__45__cpo5beginE
	.align		8
        /*0008*/ 	.dword	_ZN39_INTERNAL_4ee6509b_4_k_cu_90de7862_30334cuda3std3__45__cpo3endE
	.align		8
        /*0010*/ 	.dword	_ZN39_INTERNAL_4ee6509b_4_k_cu_90de7862_30334cuda3std3__45__cpo6cbeginE
	.align		8
        /*0018*/ 	.dword	_ZN39_INTERNAL_4ee6509b_4_k_cu_90de7862_30334cuda3std3__45__cpo4cendE
	.align		8
        /*0020*/ 	.dword	_ZN39_INTERNAL_4ee6509b_4_k_cu_90de7862_30334cuda3std3__441_GLOBAL__N__4ee6509b_4_k_cu_90de7862_30336ignoreE
	.align		8
        /*0028*/ 	.dword	_ZN39_INTERNAL_4ee6509b_4_k_cu_90de7862_30334cuda3std3__419piecewise_constructE
	.align		8
        /*0030*/ 	.dword	_ZN39_INTERNAL_4ee6509b_4_k_cu_90de7862_30334cuda3std3__48in_placeE
	.align		8
        /*0038*/ 	.dword	_ZN39_INTERNAL_4ee6509b_4_k_cu_90de7862_30334cuda3std6ranges3__45__cpo4swapE
	.align		8
        /*0040*/ 	.dword	_ZN39_INTERNAL_4ee6509b_4_k_cu_90de7862_30334cuda3std6ranges3__45__cpo9iter_moveE
	.align		8
        /*0048*/ 	.dword	_ZN39_INTERNAL_4ee6509b_4_k_cu_90de7862_30334cute7productE
	.align		8
        /*0050*/ 	.dword	_ZN39_INTERNAL_4ee6509b_4_k_cu_90de7862_30334cute1_E


//--------------------- .text._ZN7cutlass13device_kernelINS_4gemm6kernel13GemmUniversalIN4cute5tupleIJiiiiEEENS1_10collective13CollectiveMmaINS1_40MainloopSm90TmaGmmaWarpSpecializedSparseILi13ENS5_IJNS4_1CILi1EEESB_SB_EEENS1_35KernelTmaWarpSpecializedCooperativeEEENS5_IJNSA_ILi128EEENSA_ILi64EEESG_EEENS_6half_tENS5_IJNS4_6LayoutINS5_IJiNS5_IJNSA_ILi2EEEiEEEiEEENS5_IJlNS5_IJSB_SK_EEElEEEEENSJ_INS5_IJNS5_IJNS5_IJNSA_ILi8EEESK_NSA_ILi4EEEEEEiEEENS5_IJNS5_IJNSA_ILi16EEESK_SK_EEEiEEEiEEENS5_IJNS5_IJNS5_IJSG_SU_NSA_ILi1024EEEEEENSA_ILi4096EEEEEENS5_IJNS5_IJSB_NSA_ILi512EEENSA_ILi32EEEEEElEEElEEEEEEEESI_NS5_IJlSB_lEEENS4_8TiledMMAINS4_8MMA_AtomIJNS4_4SM904GMMA6SPARSE26GMMA_64x64x32_F32F16F16_SSILNS1D_5MajorE0ELS1G_0ELNS1D_7ScaleInE1ELS1H_1ELNS1D_9SparseSelE0EEEEEENSJ_INS5_IJSK_SB_SB_EEENS5_IJSB_NSA_ILi0EEES1M_EEEEENS5_IJNS4_10UnderscoreES1P_S1P_EEEEENS4_13SM90_TMA_LOADENS4_14ComposedLayoutINS4_7SwizzleILi2ELi4ELi3EEENS4_25smem_sparse_ptr_flag_bitsILi2ELi16EEENSJ_INS5_IJNS5_IJSB_SQ_EEENS5_IJSK_S13_EEEEEENS5_IJNS5_IJS1M_SG_EEESN_EEEEEEEvNS4_8identityES1S_NS1T_INS1U_ILi3ELi4ELi3EEENS4_18smem_ptr_flag_bitsILi16EEENSJ_INS5_IJSQ_SG_EEENS5_IJSG_SB_EEEEEEEvS25_EENS_8epilogue10collective6detail29Sm90TmaWarpSpecializedAdapterINS2F_15DefaultEpilogueIfNS5_IJSB_llEEES2J_NS2E_6thread17LinearCombinationIfLi1EffLNS2K_9ScaleType4KindE0ELNS_15FloatRoundStyleE2EfEENS1_15EpilogueDefaultEEEEEvvEEEEvNT_6ParamsE --------------------------
	.section	.text._ZN7cutlass13device_kernelINS_4gemm6kernel13GemmUniversalIN4cute5tupleIJiiiiEEENS1_10collective13CollectiveMmaINS1_40MainloopSm90TmaGmmaWarpSpecializedSparseILi13ENS5_IJNS4_1CILi1EEESB_SB_EEENS1_35KernelTmaWarpSpecializedCooperativeEEENS5_IJNSA_ILi128EEENSA_ILi64EEESG_EEENS_6half_tENS5_IJNS4_6LayoutINS5_IJiNS5_IJNSA_ILi2EEEiEEEiEEENS5_IJlNS5_IJSB_SK_EEElEEEEENSJ_INS5_IJNS5_IJNS5_IJNSA_ILi8EEESK_NSA_ILi4EEEEEEiEEENS5_IJNS5_IJNSA_ILi16EEESK_SK_EEEiEEEiEEENS5_IJNS5_IJNS5_IJSG_SU_NSA_ILi1024EEEEEENSA_ILi4096EEEEEENS5_IJNS5_IJSB_NSA_ILi512EEENSA_ILi32EEEEEElEEElEEEEEEEESI_NS5_IJlSB_lEEENS4_8TiledMMAINS4_8MMA_AtomIJNS4_4SM904GMMA6SPARSE26GMMA_64x64x32_F32F16F16_SSILNS1D_5MajorE0ELS1G_0ELNS1D_7ScaleInE1ELS1H_1ELNS1D_9SparseSelE0EEEEEENSJ_INS5_IJSK_SB_SB_EEENS5_IJSB_NSA_ILi0EEES1M_EEEEENS5_IJNS4_10UnderscoreES1P_S1P_EEEEENS4_13SM90_TMA_LOADENS4_14ComposedLayoutINS4_7SwizzleILi2ELi4ELi3EEENS4_25smem_sparse_ptr_flag_bitsILi2ELi16EEENSJ_INS5_IJNS5_IJSB_SQ_EEENS5_IJSK_S13_EEEEEENS5_IJNS5_IJS1M_SG_EEESN_EEEEEEEvNS4_8identityES1S_NS1T_INS1U_ILi3ELi4ELi3EEENS4_18smem_ptr_flag_bitsILi16EEENSJ_INS5_IJSQ_SG_EEENS5_IJSG_SB_EEEEEEEvS25_EENS_8epilogue10collective6detail29Sm90TmaWarpSpecializedAdapterINS2F_15DefaultEpilogueIfNS5_IJSB_llEEES2J_NS2E_6thread17LinearCombinationIfLi1EffLNS2K_9ScaleType4KindE0ELNS_15FloatRoundStyleE2EfEENS1_15EpilogueDefaultEEEEEvvEEEEvNT_6ParamsE,"ax",@progbits
	.align	128
.text._ZN7cutlass13device_kernelINS_4gemm6kernel13GemmUniversalIN4cute5tupleIJiiiiEEENS1_10collective13CollectiveMmaINS1_40MainloopSm90TmaGmmaWarpSpecializedSparseILi13ENS5_IJNS4_1CILi1EEESB_SB_EEENS1_35KernelTmaWarpSpecializedCooperativeEEENS5_IJNSA_ILi128EEENSA_ILi64EEESG_EEENS_6half_tENS5_IJNS4_6LayoutINS5_IJiNS5_IJNSA_ILi2EEEiEEEiEEENS5_IJlNS5_IJSB_SK_EEElEEEEENSJ_INS5_IJNS5_IJNS5_IJNSA_ILi8EEESK_NSA_ILi4EEEEEEiEEENS5_IJNS5_IJNSA_ILi16EEESK_SK_EEEiEEEiEEENS5_IJNS5_IJNS5_IJSG_SU_NSA_ILi1024EEEEEENSA_ILi4096EEEEEENS5_IJNS5_IJSB_NSA_ILi512EEENSA_ILi32EEEEEElEEElEEEEEEEESI_NS5_IJlSB_lEEENS4_8TiledMMAINS4_8MMA_AtomIJNS4_4SM904GMMA6SPARSE26GMMA_64x64x32_F32F16F16_SSILNS1D_5MajorE0ELS1G_0ELNS1D_7ScaleInE1ELS1H_1ELNS1D_9SparseSelE0EEEEEENSJ_INS5_IJSK_SB_SB_EEENS5_IJSB_NSA_ILi0EEES1M_EEEEENS5_IJNS4_10UnderscoreES1P_S1P_EEEEENS4_13SM90_TMA_LOADENS4_14ComposedLayoutINS4_7SwizzleILi2ELi4ELi3EEENS4_25smem_sparse_ptr_flag_bitsILi2ELi16EEENSJ_INS5_IJNS5_IJSB_SQ_EEENS5_IJSK_S13_EEEEEENS5_IJNS5_IJS1M_SG_EEESN_EEEEEEEvNS4_8identityES1S_NS1T_INS1U_ILi3ELi4ELi3EEENS4_18smem_ptr_flag_bitsILi16EEENSJ_INS5_IJSQ_SG_EEENS5_IJSG_SB_EEEEEEEvS25_EENS_8epilogue10collective6detail29Sm90TmaWarpSpecializedAdapterINS2F_15DefaultEpilogueIfNS5_IJSB_llEEES2J_NS2E_6thread17LinearCombinationIfLi1EffLNS2K_9ScaleType4KindE0ELNS_15FloatRoundStyleE2EfEENS1_15EpilogueDefaultEEEEEvvEEEEvNT_6ParamsE:
        .type           _ZN7cutlass13device_kernelINS_4gemm6kernel13GemmUniversalIN4cute5tupleIJiiiiEEENS1_10collective13CollectiveMmaINS1_40MainloopSm90TmaGmmaWarpSpecializedSparseILi13ENS5_IJNS4_1CILi1EEESB_SB_EEENS1_35KernelTmaWarpSpecializedCooperativeEEENS5_IJNSA_ILi128EEENSA_ILi64EEESG_EEENS_6half_tENS5_IJNS4_6LayoutINS5_IJiNS5_IJNSA_ILi2EEEiEEEiEEENS5_IJlNS5_IJSB_SK_EEElEEEEENSJ_INS5_IJNS5_IJNS5_IJNSA_ILi8EEESK_NSA_ILi4EEEEEEiEEENS5_IJNS5_IJNSA_ILi16EEESK_SK_EEEiEEEiEEENS5_IJNS5_IJNS5_IJSG_SU_NSA_ILi1024EEEEEENSA_ILi4096EEEEEENS5_IJNS5_IJSB_NSA_ILi512EEENSA_ILi32EEEEEElEEElEEEEEEEESI_NS5_IJlSB_lEEENS4_8TiledMMAINS4_8MMA_AtomIJNS4_4SM904GMMA6SPARSE26GMMA_64x64x32_F32F16F16_SSILNS1D_5MajorE0ELS1G_0ELNS1D_7ScaleInE1ELS1H_1ELNS1D_9SparseSelE0EEEEEENSJ_INS5_IJSK_SB_SB_EEENS5_IJSB_NSA_ILi0EEES1M_EEEEENS5_IJNS4_10UnderscoreES1P_S1P_EEEEENS4_13SM90_TMA_LOADENS4_14ComposedLayoutINS4_7SwizzleILi2ELi4ELi3EEENS4_25smem_sparse_ptr_flag_bitsILi2ELi16EEENSJ_INS5_IJNS5_IJSB_SQ_EEENS5_IJSK_S13_EEEEEENS5_IJNS5_IJS1M_SG_EEESN_EEEEEEEvNS4_8identityES1S_NS1T_INS1U_ILi3ELi4ELi3EEENS4_18smem_ptr_flag_bitsILi16EEENSJ_INS5_IJSQ_SG_EEENS5_IJSG_SB_EEEEEEEvS25_EENS_8epilogue10collective6detail29Sm90TmaWarpSpecializedAdapterINS2F_15DefaultEpilogueIfNS5_IJSB_llEEES2J_NS2E_6thread17LinearCombinationIfLi1EffLNS2K_9ScaleType4KindE0ELNS_15FloatRoundStyleE2EfEENS1_15EpilogueDefaultEEEEEvvEEEEvNT_6ParamsE,@function
        .size           _ZN7cutlass13device_kernelINS_4gemm6kernel13GemmUniversalIN4cute5tupleIJiiiiEEENS1_10collective13CollectiveMmaINS1_40MainloopSm90TmaGmmaWarpSpecializedSparseILi13ENS5_IJNS4_1CILi1EEESB_SB_EEENS1_35KernelTmaWarpSpecializedCooperativeEEENS5_IJNSA_ILi128EEENSA_ILi64EEESG_EEENS_6half_tENS5_IJNS4_6LayoutINS5_IJiNS5_IJNSA_ILi2EEEiEEEiEEENS5_IJlNS5_IJSB_SK_EEElEEEEENSJ_INS5_IJNS5_IJNS5_IJNSA_ILi8EEESK_NSA_ILi4EEEEEEiEEENS5_IJNS5_IJNSA_ILi16EEESK_SK_EEEiEEEiEEENS5_IJNS5_IJNS5_IJSG_SU_NSA_ILi1024EEEEEENSA_ILi4096EEEEEENS5_IJNS5_IJSB_NSA_ILi512EEENSA_ILi32EEEEEElEEElEEEEEEEESI_NS5_IJlSB_lEEENS4_8TiledMMAINS4_8MMA_AtomIJNS4_4SM904GMMA6SPARSE26GMMA_64x64x32_F32F16F16_SSILNS1D_5MajorE0ELS1G_0ELNS1D_7ScaleInE1ELS1H_1ELNS1D_9SparseSelE0EEEEEENSJ_INS5_IJSK_SB_SB_EEENS5_IJSB_NSA_ILi0EEES1M_EEEEENS5_IJNS4_10UnderscoreES1P_S1P_EEEEENS4_13SM90_TMA_LOADENS4_14ComposedLayoutINS4_7SwizzleILi2ELi4ELi3EEENS4_25smem_sparse_ptr_flag_bitsILi2ELi16EEENSJ_INS5_IJNS5_IJSB_SQ_EEENS5_IJSK_S13_EEEEEENS5_IJNS5_IJS1M_SG_EEESN_EEEEEEEvNS4_8identityES1S_NS1T_INS1U_ILi3ELi4ELi3EEENS4_18smem_ptr_flag_bitsILi16EEENSJ_INS5_IJSQ_SG_EEENS5_IJSG_SB_EEEEEEEvS25_EENS_8epilogue10collective6detail29Sm90TmaWarpSpecializedAdapterINS2F_15DefaultEpilogueIfNS5_IJSB_llEEES2J_NS2E_6thread17LinearCombinationIfLi1EffLNS2K_9ScaleType4KindE0ELNS_15FloatRoundStyleE2EfEENS1_15EpilogueDefaultEEEEEvvEEEEvNT_6ParamsE,(.L_x_140 - _ZN7cutlass13device_kernelINS_4gemm6kernel13GemmUniversalIN4cute5tupleIJiiiiEEENS1_10collective13CollectiveMmaINS1_40MainloopSm90TmaGmmaWarpSpecializedSparseILi13ENS5_IJNS4_1CILi1EEESB_SB_EEENS1_35KernelTmaWarpSpecializedCooperativeEEENS5_IJNSA_ILi128EEENSA_ILi64EEESG_EEENS_6half_tENS5_IJNS4_6LayoutINS5_IJiNS5_IJNSA_ILi2EEEiEEEiEEENS5_IJlNS5_IJSB_SK_EEElEEEEENSJ_INS5_IJNS5_IJNS5_IJNSA_ILi8EEESK_NSA_ILi4EEEEEEiEEENS5_IJNS5_IJNSA_ILi16EEESK_SK_EEEiEEEiEEENS5_IJNS5_IJNS5_IJSG_SU_NSA_ILi1024EEEEEENSA_ILi4096EEEEEENS5_IJNS5_IJSB_NSA_ILi512EEENSA_ILi32EEEEEElEEElEEEEEEEESI_NS5_IJlSB_lEEENS4_8TiledMMAINS4_8MMA_AtomIJNS4_4SM904GMMA6SPARSE26GMMA_64x64x32_F32F16F16_SSILNS1D_5MajorE0ELS1G_0ELNS1D_7ScaleInE1ELS1H_1ELNS1D_9SparseSelE0EEEEEENSJ_INS5_IJSK_SB_SB_EEENS5_IJSB_NSA_ILi0EEES1M_EEEEENS5_IJNS4_10UnderscoreES1P_S1P_EEEEENS4_13SM90_TMA_LOADENS4_14ComposedLayoutINS4_7SwizzleILi2ELi4ELi3EEENS4_25smem_sparse_ptr_flag_bitsILi2ELi16EEENSJ_INS5_IJNS5_IJSB_SQ_EEENS5_IJSK_S13_EEEEEENS5_IJNS5_IJS1M_SG_EEESN_EEEEEEEvNS4_8identityES1S_NS1T_INS1U_ILi3ELi4ELi3EEENS4_18smem_ptr_flag_bitsILi16EEENSJ_INS5_IJSQ_SG_EEENS5_IJSG_SB_EEEEEEEvS25_EENS_8epilogue10collective6detail29Sm90TmaWarpSpecializedAdapterINS2F_15DefaultEpilogueIfNS5_IJSB_llEEES2J_NS2E_6thread17LinearCombinationIfLi1EffLNS2K_9ScaleType4KindE0ELNS_15FloatRoundStyleE2EfEENS1_15EpilogueDefaultEEEEEvvEEEEvNT_6ParamsE)
        .other          _ZN7cutlass13device_kernelINS_4gemm6kernel13GemmUniversalIN4cute5tupleIJiiiiEEENS1_10collective13CollectiveMmaINS1_40MainloopSm90TmaGmmaWarpSpecializedSparseILi13ENS5_IJNS4_1CILi1EEESB_SB_EEENS1_35KernelTmaWarpSpecializedCooperativeEEENS5_IJNSA_ILi128EEENSA_ILi64EEESG_EEENS_6half_tENS5_IJNS4_6LayoutINS5_IJiNS5_IJNSA_ILi2EEEiEEEiEEENS5_IJlNS5_IJSB_SK_EEElEEEEENSJ_INS5_IJNS5_IJNS5_IJNSA_ILi8EEESK_NSA_ILi4EEEEEEiEEENS5_IJNS5_IJNSA_ILi16EEESK_SK_EEEiEEEiEEENS5_IJNS5_IJNS5_IJSG_SU_NSA_ILi1024EEEEEENSA_ILi4096EEEEEENS5_IJNS5_IJSB_NSA_ILi512EEENSA_ILi32EEEEEElEEElEEEEEEEESI_NS5_IJlSB_lEEENS4_8TiledMMAINS4_8MMA_AtomIJNS4_4SM904GMMA6SPARSE26GMMA_64x64x32_F32F16F16_SSILNS1D_5MajorE0ELS1G_0ELNS1D_7ScaleInE1ELS1H_1ELNS1D_9SparseSelE0EEEEEENSJ_INS5_IJSK_SB_SB_EEENS5_IJSB_NSA_ILi0EEES1M_EEEEENS5_IJNS4_10UnderscoreES1P_S1P_EEEEENS4_13SM90_TMA_LOADENS4_14ComposedLayoutINS4_7SwizzleILi2ELi4ELi3EEENS4_25smem_sparse_ptr_flag_bitsILi2ELi16EEENSJ_INS5_IJNS5_IJSB_SQ_EEENS5_IJSK_S13_EEEEEENS5_IJNS5_IJS1M_SG_EEESN_EEEEEEEvNS4_8identityES1S_NS1T_INS1U_ILi3ELi4ELi3EEENS4_18smem_ptr_flag_bitsILi16EEENSJ_INS5_IJSQ_SG_EEENS5_IJSG_SB_EEEEEEEvS25_EENS_8epilogue10collective6detail29Sm90TmaWarpSpecializedAdapterINS2F_15DefaultEpilogueIfNS5_IJSB_llEEES2J_NS2E_6thread17LinearCombinationIfLi1EffLNS2K_9ScaleType4KindE0ELNS_15FloatRoundStyleE2EfEENS1_15EpilogueDefaultEEEEEvvEEEEvNT_6ParamsE,@"STO_CUDA_ENTRY STV_DEFAULT"
_ZN7cutlass13device_kernelINS_4gemm6kernel13GemmUniversalIN4cute5tupleIJiiiiEEENS1_10collective13CollectiveMmaINS1_40MainloopSm90TmaGmmaWarpSpecializedSparseILi13ENS5_IJNS4_1CILi1EEESB_SB_EEENS1_35KernelTmaWarpSpecializedCooperativeEEENS5_IJNSA_ILi128EEENSA_ILi64EEESG_EEENS_6half_tENS5_IJNS4_6LayoutINS5_IJiNS5_IJNSA_ILi2EEEiEEEiEEENS5_IJlNS5_IJSB_SK_EEElEEEEENSJ_INS5_IJNS5_IJNS5_IJNSA_ILi8EEESK_NSA_ILi4EEEEEEiEEENS5_IJNS5_IJNSA_ILi16EEESK_SK_EEEiEEEiEEENS5_IJNS5_IJNS5_IJSG_SU_NSA_ILi1024EEEEEENSA_ILi4096EEEEEENS5_IJNS5_IJSB_NSA_ILi512EEENSA_ILi32EEEEEElEEElEEEEEEEESI_NS5_IJlSB_lEEENS4_8TiledMMAINS4_8MMA_AtomIJNS4_4SM904GMMA6SPARSE26GMMA_64x64x32_F32F16F16_SSILNS1D_5MajorE0ELS1G_0ELNS1D_7ScaleInE1ELS1H_1ELNS1D_9SparseSelE0EEEEEENSJ_INS5_IJSK_SB_SB_EEENS5_IJSB_NSA_ILi0EEES1M_EEEEENS5_IJNS4_10UnderscoreES1P_S1P_EEEEENS4_13SM90_TMA_LOADENS4_14ComposedLayoutINS4_7SwizzleILi2ELi4ELi3EEENS4_25smem_sparse_ptr_flag_bitsILi2ELi16EEENSJ_INS5_IJNS5_IJSB_SQ_EEENS5_IJSK_S13_EEEEEENS5_IJNS5_IJS1M_SG_EEESN_EEEEEEEvNS4_8identityES1S_NS1T_INS1U_ILi3ELi4ELi3EEENS4_18smem_ptr_flag_bitsILi16EEENSJ_INS5_IJSQ_SG_EEENS5_IJSG_SB_EEEEEEEvS25_EENS_8epilogue10collective6detail29Sm90TmaWarpSpecializedAdapterINS2F_15DefaultEpilogueIfNS5_IJSB_llEEES2J_NS2E_6thread17LinearCombinationIfLi1EffLNS2K_9ScaleType4KindE0ELNS_15FloatRoundStyleE2EfEENS1_15EpilogueDefaultEEEEEvvEEEEvNT_6ParamsE:
[----:B------:R-:W-:Y:S01]  /*0000*/  LDC R1, c[0x0][0x28] ;  /* 0x00000a00ff017b82 */ /* 0x000fe20000000800 */
[----:B------:R-:W0:Y:S01]  /*0010*/  S2R R2, SR_TID.X ;  /* 0x0000000000027919 */ /* 0x000e220000002100 */
[----:B------:R-:W-:Y:S01]  /*0020*/  ELECT P0, URZ, PT ;  /* 0x00000000003f782f */ /* 0x000fe20003800000 */
[----:B------:R-:W-:Y:S01]  /*0030*/  BSSY B0, `(.L_x_0) ;  /* 0x0000012000007945 */ /* 0x000fe20003800000 */
[--C-:B0-----:R-:W-:Y:S02]  /*0040*/  SHF.R.U32.HI R0, RZ, 0x5, R2.reuse ;  /* 0x00000005ff007819 */ /* 0x101fe40000011602 */
[----:B------:R-:W-:-:S03]  /*0050*/  SHF.R.U32.HI R3, RZ, 0x7, R2 ;  /* 0x00000007ff037819 */ /* 0x000fc60000011602 */
[----:B------:R-:W0:Y:S04]  /*0060*/  SHFL.IDX PT, R6, R0, RZ, 0x1f ;  /* 0x00001fff00067589 */ /* 0x000e2800000e0000 */
[----:B------:R1:W2:Y:S01]  /*0070*/  SHFL.IDX PT, R9, R3, RZ, 0x1f ;  /* 0x00001fff03097589 */ /* 0x0002a200000e0000 */
[----:B0-----:R-:W-:-:S13]  /*0080*/  ISETP.NE.OR P0, PT, R6, RZ, !P0 ;  /* 0x000000ff0600720c */ /* 0x001fda0004705670 */
[----:B-12---:R-:W-:Y:S05]  /*0090*/  @P0 BRA `(.L_x_1) ;  /* 0x00000000002c0947 */ /* 0x006fea0003800000 */
[----:B------:R-:W-:Y:S02]  /*00a0*/  ULDC.64 UR4, c[0x0][0x198] ;  /* 0x0000660000047ab9 */ /* 0x000fe40000000a00 */
[----:B------:R-:W-:Y:S02]  /*00b0*/  UIADD3 UR6, UP0, UR4, 0xf0, URZ ;  /* 0x000000f004067890 */ /* 0x000fe4000ff1e03f */
[----:B------:R-:W-:Y:S02]  /*00c0*/  UIADD3 UR8, UP1, UR4, 0x1f0, URZ ;  /* 0x000001f004087890 */ /* 0x000fe4000ff3e03f */
[----:B------:R-:W-:Y:S02]  /*00d0*/  UIADD3 UR4, UP2, UR4, 0x2f0, URZ ;  /* 0x000002f004047890 */ /* 0x000fe4000ff5e03f */
[----:B------:R-:W-:Y:S02]  /*00e0*/  UIADD3.X UR7, URZ, UR5, URZ, UP0, !UPT ;  /* 0x000000053f077290 */ /* 0x000fe400087fe43f */
[----:B------:R-:W-:-:S02]  /*00f0*/  UIADD3.X UR9, URZ, UR5, URZ, UP1, !UPT ;  /* 0x000000053f097290 */ /* 0x000fc40008ffe43f */
[----:B------:R-:W-:-:S05]  /*0100*/  UIADD3.X UR5, URZ, UR5, URZ, UP2, !UPT ;  /* 0x000000053f057290 */ /* 0x000fca00097fe43f */
[----:B------:R0:W-:Y:S02]  /*0110*/  UTMACCTL.PF [UR6] ;  /* 0x00000000060079b9 */ /* 0x0001e40008040000 */
[----:B------:R0:W-:Y:S02]  /*0120*/  UTMACCTL.PF [UR8] ;  /* 0x00000000080079b9 */ /* 0x0001e40008040000 */
[----:B------:R0:W-:Y:S02]  /*0130*/  UTMACCTL.PF [UR4] ;  /* 0x00000000040079b9 */ /* 0x0001e40008040000 */
[----:B0-----:R-:W-:Y:S01]  /*0140*/  NOP ;  /* 0x0000000000007918 */ /* 0x001fe20000000000 */
.L_x_1:
[----:B------:R-:W-:Y:S05]  /*0150*/  BSYNC B0 ;  /* 0x0000000000007941 */ /* 0x000fea0003800000 */
.L_x_0:
[----:B------:R-:W0:Y:S02]  /*0160*/  SHFL.IDX PT, R4, R0, RZ, 0x1f ;  /* 0x00001fff00047589 */ /* 0x000e2400000e0000 */
[----:B0-----:R-:W-:-:S13]  /*0170*/  ISETP.NE.AND P0, PT, R4, RZ, PT ;  /* 0x000000ff0400720c */ /* 0x001fda0003f05270 */
[----:B------:R-:W-:Y:S05]  /*0180*/  @P0 BRA `(.L_x_2) ;  /* 0x0000000000ac0947 */ /* 0x000fea0003800000 */
[----:B------:R-:W-:Y:S01]  /*0190*/  ELECT P0, URZ, PT ;  /* 0x00000000003f782f */ /* 0x000fe20003800000 */
[----:B------:R-:W-:-:S12]  /*01a0*/  BSSY B0, `(.L_x_2) ;  /* 0x0000029000007945 */ /* 0x000fd80003800000 */
[----:B------:R-:W-:Y:S05]  /*01b0*/  @!P0 BRA `(.L_x_3) ;  /* 0x00000000009c8947 */ /* 0x000fea0003800000 */
[----:B------:R-:W0:Y:S01]  /*01c0*/  S2UR UR8, SR_CgaCtaId ;  /* 0x00000000000879c3 */ /* 0x000e220000008800 */
[----:B------:R-:W-:Y:S01]  /*01d0*/  UMOV UR4, 0x400 ;  /* 0x0000040000047882 */ /* 0x000fe20000000000 */
[----:B------:R-:W-:Y:S01]  /*01e0*/  UMOV UR5, 0x1 ;  /* 0x0000000100057882 */ /* 0x000fe20000000000 */
[----:B------:R-:W-:Y:S02]  /*01f0*/  UMOV UR6, 0x100 ;  /* 0x0000010000067882 */ /* 0x000fe40000000000 */
[----:B------:R-:W-:-:S04]  /*0200*/  UIADD3 UR6, -UR6, 0x100000, URZ ;  /* 0x0010000006067890 */ /* 0x000fc8000fffe13f */
[----:B------:R-:W-:Y:S02]  /*0210*/  USHF.L.U32 UR7, UR6, 0xb, URZ ;  /* 0x0000000b06077899 */ /* 0x000fe4000800063f */
[----:B------:R-:W-:Y:S02]  /*0220*/  USHF.L.U32 UR6, UR6, 0x1, URZ ;  /* 0x0000000106067899 */ /* 0x000fe4000800063f */
[----:B0-----:R-:W-:Y:S02]  /*0230*/  ULEA UR8, UR8, UR4, 0x18 ;  /* 0x0000000408087291 */ /* 0x001fe4000f8ec03f */
[----:B------:R-:W-:-:S04]  /*0240*/  UIADD3 UR4, -UR5, 0x100000, URZ ;  /* 0x0010000005047890 */ /* 0x000fc8000fffe13f */
[----:B------:R-:W-:Y:S02]  /*0250*/  USHF.L.U32 UR5, UR4, 0xb, URZ ;  /* 0x0000000b04057899 */ /* 0x000fe4000800063f */
[----:B------:R-:W-:Y:S01]  /*0260*/  USHF.L.U32 UR4, UR4, 0x1, URZ ;  /* 0x0000000104047899 */ /* 0x000fe2000800063f */
[----:B------:R-:W0:Y:S11]  /*0270*/  FENCE.VIEW.ASYNC.S ;  /* 0x00000000000073c6 */ /* 0x000e360000000000 */
[----:B0-----:R0:W1:Y:S01]  /*0280*/  SYNCS.EXCH.64 URZ, [UR8], UR4 ;  /* 0x00000004083f75b2 */ /* 0x0010620008000100 */
[----:B------:R0:W2:Y:S01]  /*0290*/  SYNCS.EXCH.64 URZ, [UR8+0x68], UR6 ;  /* 0x00006806083f75b2 */ /* 0x0000a20008000100 */
[----:B------:R0:W3:Y:S01]  /*02a0*/  SYNCS.EXCH.64 URZ, [UR8+0x8], UR4 ;  /* 0x00000804083f75b2 */ /* 0x0000e20008000100 */
[----:B------:R0:W4:Y:S01]  /*02b0*/  SYNCS.EXCH.64 URZ, [UR8+0x70], UR6 ;  /* 0x00007006083f75b2 */ /* 0x0001220008000100 */
[----:B------:R0:W0:Y:S01]  /*02c0*/  SYNCS.EXCH.64 URZ, [UR8+0x10], UR4 ;  /* 0x00001004083f75b2 */ /* 0x0000220008000100 */
        /* <DEDUP_REMOVED lines=21> */
[----:B-123--:R-:W-:Y:S01]  /*0420*/  NOP ;  /* 0x0000000000007918 */ /* 0x00efe20000000000 */
.L_x_3:
[----:B0-----:R-:W-:Y:S05]  /*0430*/  BSYNC B0 ;  /* 0x0000000000007941 */ /* 0x001fea0003800000 */
.L_x_2:
[----:B------:R-:W0:Y:S01]  /*0440*/  SHFL.IDX PT, R0, R0, RZ, 0x1f ;  /* 0x00001fff00007589 */ /* 0x000e2200000e0000 */
[----:B------:R-:W1:Y:S01]  /*0450*/  LDC R4, c[0x0][0x75c] ;  /* 0x0001d700ff047b82 */ /* 0x000e620000000800 */
[----:B------:R-:W-:Y:S02]  /*0460*/  ELECT P0, URZ, PT ;  /* 0x00000000003f782f */ /* 0x000fe40003800000 */
[----:B------:R-:W-:Y:S01]  /*0470*/  SHF.R.S32.HI R5, RZ, 0x1f, R6 ;  /* 0x0000001fff057819 */ /* 0x000fe20000011406 */
[----:B------:R-:W2:Y:S01]  /*0480*/  S2R R7, SR_CTAID.Y ;  /* 0x0000000000077919 */ /* 0x000ea20000002600 */
[----:B------:R-:W-:Y:S01]  /*0490*/  UMOV UR4, 0x20 ;  /* 0x0000002000047882 */ /* 0x000fe20000000000 */
[C---:B------:R-:W-:Y:S01]  /*04a0*/  ISETP.NE.AND P2, PT, R9.reuse, RZ, PT ;  /* 0x000000ff0900720c */ /* 0x040fe20003f45270 */
[----:B------:R-:W-:Y:S01]  /*04b0*/  VIADD R12, R9, 0xffffffff ;  /* 0xffffffff090c7836 */ /* 0x000fe20000000000 */
[----:B------:R-:W3:Y:S01]  /*04c0*/  S2R R8, SR_CTAID.X ;  /* 0x0000000000087919 */ /* 0x000ee20000002500 */
[----:B------:R-:W-:Y:S01]  /*04d0*/  LEA.HI R5, R5, R6, RZ, 0x2 ;  /* 0x0000000605057211 */ /* 0x000fe200078f10ff */
[----:B------:R-:W-:Y:S01]  /*04e0*/  NOP ;  /* 0x0000000000007918 */ /* 0x000fe20000000000 */
[----:B------:R-:W-:Y:S01]  /*04f0*/  NOP ;  /* 0x0000000000007918 */ /* 0x000fe20000000000 */
[----:B------:R-:W-:-:S02]  /*0500*/  ISETP.GE.U32.AND P1, PT, R12, 0x2, PT ;  /* 0x000000020c00780c */ /* 0x000fc40003f26070 */
[----:B------:R-:W-:-:S05]  /*0510*/  LOP3.LUT R5, R5, 0xfffffffc, RZ, 0xc0, !PT ;  /* 0xfffffffc05057812 */ /* 0x000fca00078ec0ff */
[----:B------:R-:W-:Y:S01]  /*0520*/  IMAD.IADD R6, R6, 0x1, -R5 ;  /* 0x0000000106067824 */ /* 0x000fe200078e0a05 */
[----:B0-----:R-:W-:Y:S02]  /*0530*/  ISETP.NE.OR P0, PT, R0, RZ, !P0 ;  /* 0x000000ff0000720c */ /* 0x001fe40004705670 */
[----:B-1----:R-:W-:-:S11]  /*0540*/  ISETP.NE.AND P3, PT, R4, 0x1, PT ;  /* 0x000000010400780c */ /* 0x002fd60003f65270 */
[----:B------:R-:W-:Y:S01]  /*0550*/  VOTEU.ALL UP0, P0 ;  /* 0x00000000003f7886 */ /* 0x000fe20000000000 */
[----:B------:R-:W-:Y:S01]  /*0560*/  VOTEU.ALL UP1, P0 ;  /* 0x00000000003f7886 */ /* 0x000fe20000020000 */
[----:B------:R-:W3:Y:S01]  /*0570*/  @P3 LDC R11, c[0x0][0x10] ;  /* 0x00000400ff0b3b82 */ /* 0x000ee20000000800 */
[----:B--2---:R-:W-:Y:S02]  /*0580*/  @P3 IMAD.MOV.U32 R4, RZ, RZ, R7 ;  /* 0x000000ffff043224 */ /* 0x004fe400078e0007 */
[----:B------:R-:W-:Y:S01]  /*0590*/  @!UP0 UMOV UR6, 0x400 ;  /* 0x0000040000068882 */ /* 0x000fe20000000000 */
[----:B------:R-:W-:-:S04]  /*05a0*/  @!UP0 UIADD3 UR4, -UR4, 0x100000, URZ ;  /* 0x0010000004048890 */ /* 0x000fc8000fffe13f */
[----:B------:R-:W-:Y:S02]  /*05b0*/  @!UP0 USHF.L.U32 UR5, UR4, 0xb, URZ ;  /* 0x0000000b04058899 */ /* 0x000fe4000800063f */
[----:B------:R-:W-:Y:S01]  /*05c0*/  @!UP0 USHF.L.U32 UR4, UR4, 0x1, URZ ;  /* 0x0000000104048899 */ /* 0x000fe2000800063f */
[----:B------:R-:W-:Y:S02]  /*05d0*/  @P3 IMAD.MOV.U32 R5, RZ, RZ, RZ ;  /* 0x000000ffff053224 */ /* 0x000fe400078e00ff */
[----:B------:R-:W-:Y:S01]  /*05e0*/  @P3 IMAD.MOV.U32 R13, RZ, RZ, RZ ;  /* 0x000000ffff0d3224 */ /* 0x000fe200078e00ff */
[----:B------:R-:W0:Y:S08]  /*05f0*/  @!UP0 S2UR UR7, SR_CgaCtaId ;  /* 0x00000000000789c3 */ /* 0x000e300000008800 */
[----:B------:R-:W1:Y:S01]  /*0600*/  @!P3 LDC R10, c[0x0][0xc] ;  /* 0x00000300ff0abb82 */ /* 0x000e620000000800 */
[----:B---3--:R-:W-:-:S04]  /*0610*/  @P3 IMAD.WIDE.U32 R4, R8, R11, R4 ;  /* 0x0000000b08043225 */ /* 0x008fc800078e0004 */
[----:B------:R-:W-:Y:S02]  /*0620*/  @P3 IMAD.MOV.U32 R0, RZ, RZ, R4 ;  /* 0x000000ffff003224 */ /* 0x000fe400078e0004 */
[----:B------:R-:W-:Y:S01]  /*0630*/  @P3 IMAD.IADD R5, R5, 0x1, R13 ;  /* 0x0000000105053824 */ /* 0x000fe200078e020d */
[----:B0-----:R-:W-:Y:S01]  /*0640*/  @!UP0 ULEA UR6, UR7, UR6, 0x18 ;  /* 0x0000000607068291 */ /* 0x001fe2000f8ec03f */
[----:B------:R-:W-:Y:S01]  /*0650*/  VOTEU.ALL UP0, P0 ;  /* 0x00000000003f7886 */ /* 0x000fe20000000000 */
[----:B------:R-:W-:-:S04]  /*0660*/  ISETP.NE.AND P0, PT, R6, 0x3, PT ;  /* 0x000000030600780c */ /* 0x000fc80003f05270 */
[----:B------:R-:W-:-:S04]  /*0670*/  ISETP.EQ.OR P0, PT, R6, RZ, !P0 ;  /* 0x000000ff0600720c */ /* 0x000fc80004702670 */
[----:B------:R-:W-:Y:S01]  /*0680*/  ISETP.EQ.AND P0, PT, R9, RZ, P0 ;  /* 0x000000ff0900720c */ /* 0x000fe20000702270 */
[----:B------:R-:W-:Y:S01]  /*0690*/  IMAD.MOV.U32 R9, RZ, RZ, RZ ;  /* 0x000000ffff097224 */ /* 0x000fe200078e00ff */
[----:B------:R-:W0:Y:S02]  /*06a0*/  FENCE.VIEW.ASYNC.S ;  /* 0x00000000000073c6 */ /* 0x000e240000000000 */
[----:B0-----:R0:W4:Y:S01]  /*06b0*/  @!UP0 SYNCS.EXCH.64 URZ, [UR6+0xe0], UR4 ;  /* 0x0000e004063f85b2 */ /* 0x0011220008000100 */
[----:B------:R-:W-:Y:S01]  /*06c0*/  SEL R4, RZ, 0x1, !P0 ;  /* 0x00000001ff047807 */ /* 0x000fe20004000000 */
[----:B-1----:R-:W-:-:S03]  /*06d0*/  @!P3 IMAD.WIDE.U32 R10, R10, R7, R8 ;  /* 0x000000070a0ab225 */ /* 0x002fc600078e0008 */
[----:B------:R-:W-:Y:S01]  /*06e0*/  SEL R4, R4, 0x2, P1 ;  /* 0x0000000204047807 */ /* 0x000fe20000800000 */
[----:B------:R-:W-:Y:S02]  /*06f0*/  @!P3 IMAD.MOV.U32 R0, RZ, RZ, R10 ;  /* 0x000000ffff00b224 */ /* 0x000fe400078e000a */
[----:B------:R-:W-:Y:S01]  /*0700*/  @!P3 IMAD.MOV.U32 R5, RZ, RZ, R11 ;  /* 0x000000ffff05b224 */ /* 0x000fe200078e000b */
[----:B------:R0:W4:Y:S01]  /*0710*/  @!UP1 SYNCS.EXCH.64 URZ, [UR6+0xe8], UR4 ;  /* 0x0000e804063f95b2 */ /* 0x0001220008000100 */
[----:B------:R-:W-:Y:S01]  /*0720*/  NOP ;  /* 0x0000000000007918 */ /* 0x000fe20000000000 */
[----:B----4-:R-:W-:Y:S06]  /*0730*/  BAR.SYNC.DEFER_BLOCKING 0x0 ;  /* 0x0000000000007b1d */ /* 0x010fec0000010000 */
[----:B------:R-:W-:Y:S05]  /*0740*/  @!P2 BRA `(.L_x_4) ;  /* 0x0000003c00e0a947 */ /* 0x000fea0003800000 */
[----:B------:R-:W-:-:S13]  /*0750*/  ISETP.GT.U32.AND P0, PT, R12, 0x1, PT ;  /* 0x000000010c00780c */ /* 0x000fda0003f04070 */
[----:B0-----:R-:W-:Y:S05]  /*0760*/  @P0 EXIT ;  /* 0x000000000000094d */ /* 0x001fea0003800000 */
[----:B------:R-:W-:Y:S01]  /*0770*/  ULDC.64 UR4, c[0x0][0x750] ;  /* 0x0001d40000047ab9 */ /* 0x000fe20000000a00 */
[----:B------:R-:W-:Y:S01]  /*0780*/  PRMT R10, RZ, 0x7610, R10 ;  /* 0x00007610ff0a7816 */ /* 0x000fe2000000000a */
[----:B------:R-:W-:Y:S01]  /*0790*/  IMAD.MOV.U32 R11, RZ, RZ, -0x1 ;  /* 0xffffffffff0b7424 */ /* 0x000fe200078e00ff */
[----:B------:R-:W-:Y:S01]  /*07a0*/  ISETP.GE.U32.AND P0, PT, R0, UR4, PT ;  /* 0x0000000400007c0c */ /* 0x000fe2000bf06070 */
[----:B------:R-:W-:Y:S02]  /*07b0*/  IMAD.MOV.U32 R16, RZ, RZ, -0x1 ;  /* 0xffffffffff107424 */ /* 0x000fe400078e00ff */
[----:B------:R-:W-:Y:S01]  /*07c0*/  IMAD.MOV.U32 R59, RZ, RZ, -0x1 ;  /* 0xffffffffff3b7424 */ /* 0x000fe200078e00ff */
[----:B------:R-:W-:-:S13]  /*07d0*/  ISETP.GE.U32.AND.EX P0, PT, R5, UR5, PT, P0 ;  /* 0x0000000505007c0c */ /* 0x000fda000bf06100 */
[----:B------:R-:W-:Y:S05]  /*07e0*/  @P0 BRA `(.L_x_5) ;  /* 0x00000004005c0947 */ /* 0x000fea0003800000 */
[----:B------:R-:W0:Y:S01]  /*07f0*/  LDC.64 R18, c[0x0][0x728] ;  /* 0x0001ca00ff127b82 */ /* 0x000e220000000a00 */
[----:B------:R-:W-:Y:S02]  /*0800*/  IMAD.MOV.U32 R10, RZ, RZ, R0 ;  /* 0x000000ffff0a7224 */ /* 0x000fe400078e0000 */
[----:B------:R-:W-:-:S05]  /*0810*/  IMAD.MOV.U32 R11, RZ, RZ, R5 ;  /* 0x000000ffff0b7224 */ /* 0x000fca00078e0005 */
[----:B------:R-:W1:Y:S08]  /*0820*/  LDC R6, c[0x0][0x730] ;  /* 0x0001cc00ff067b82 */ /* 0x000e700000000800 */
[----:B------:R-:W2:Y:S01]  /*0830*/  LDC.64 R20, c[0x0][0x720] ;  /* 0x0001c800ff147b82 */ /* 0x000ea20000000a00 */
[----:B0-----:R-:W-:-:S04]  /*0840*/  ISETP.NE.U32.AND P0, PT, R18, RZ, PT ;  /* 0x000000ff1200720c */ /* 0x001fc80003f05070 */
[----:B------:R-:W-:-:S13]  /*0850*/  ISETP.NE.AND.EX P0, PT, R19, RZ, PT, P0 ;  /* 0x000000ff1300720c */ /* 0x000fda0003f05300 */
[----:B-12---:R-:W-:Y:S05]  /*0860*/  @!P0 BRA `(.L_x_6) ;  /* 0x0000000000288947 */ /* 0x006fea0003800000 */
[----:B------:R-:W0:Y:S02]  /*0870*/  LDC R15, c[0x0][0x734] ;  /* 0x0001cd00ff0f7b82 */ /* 0x000e240000000800 */
[----:B0-----:R-:W-:-:S05]  /*0880*/  IADD3 R15, P0, R0, R15, RZ ;  /* 0x0000000f000f7210 */ /* 0x001fca0007f1e0ff */
[----:B------:R-:W-:-:S04]  /*0890*/  IMAD.X R17, RZ, RZ, R5, P0 ;  /* 0x000000ffff117224 */ /* 0x000fc800000e0605 */
[----:B------:R-:W-:-:S04]  /*08a0*/  IMAD.WIDE.U32 R10, R17, R18, RZ ;  /* 0x00000012110a7225 */ /* 0x000fc800078e00ff */
[----:B------:R-:W-:-:S04]  /*08b0*/  IMAD.WIDE.U32 R12, P0, R15, R19, R10 ;  /* 0x000000130f0c7225 */ /* 0x000fc8000780000a */
[----:B------:R-:W-:-:S04]  /*08c0*/  IMAD.WIDE.U32 R10, R15, R18, RZ ;  /* 0x000000120f0a7225 */ /* 0x000fc800078e00ff */
[----:B------:R-:W-:Y:S01]  /*08d0*/  IMAD.X R15, RZ, RZ, RZ, P0 ;  /* 0x000000ffff0f7224 */ /* 0x000fe200000e06ff */
[----:B------:R-:W-:Y:S01]  /*08e0*/  IADD3 RZ, P0, R11, R12, RZ ;  /* 0x0000000c0bff7210 */ /* 0x000fe20007f1e0ff */
[----:B------:R-:W-:-:S04]  /*08f0*/  IMAD.MOV.U32 R14, RZ, RZ, R13 ;  /* 0x000000ffff0e7224 */ /* 0x000fc800078e000d */
[----:B------:R-:W-:-:S08]  /*0900*/  IMAD.WIDE.U32.X R10, R17, R19, R14, P0 ;  /* 0x00000013110a7225 */ /* 0x000fd000000e040e */
.L_x_6:
[-CC-:B------:R-:W-:Y:S01]  /*0910*/  SHF.R.U64 R59, R10, R6.reuse, R11.reuse ;  /* 0x000000060a3b7219 */ /* 0x180fe2000000120b */
[----:B------:R-:W0:Y:S01]  /*0920*/  LDC R14, c[0x0][0x718] ;  /* 0x0001c600ff0e7b82 */ /* 0x000e220000000800 */
[----:B------:R-:W-:Y:S01]  /*0930*/  SHF.R.U32.HI R9, RZ, R6, R11 ;  /* 0x00000006ff097219 */ /* 0x000fe2000001160b */
[----:B------:R-:W-:Y:S01]  /*0940*/  ULDC UR4, c[0x0][0x150] ;  /* 0x0000540000047ab9 */ /* 0x000fe20000000800 */
[----:B------:R-:W-:Y:S01]  /*0950*/  IADD3 R13, P0, RZ, -R59, RZ ;  /* 0x8000003bff0d7210 */ /* 0x000fe20007f1e0ff */
[----:B------:R-:W-:Y:S01]  /*0960*/  IMAD.MOV.U32 R10, RZ, RZ, R0 ;  /* 0x000000ffff0a7224 */ /* 0x000fe200078e0000 */
[----:B------:R-:W-:Y:S01]  /*0970*/  I2FP.F32.U32 R6, R8 ;  /* 0x0000000800067245 */ /* 0x000fe20000201000 */
[----:B------:R-:W-:Y:S02]  /*0980*/  IMAD.MOV.U32 R11, RZ, RZ, R5 ;  /* 0x000000ffff0b7224 */ /* 0x000fe400078e0005 */
[----:B------:R-:W1:Y:S01]  /*0990*/  LDC.64 R26, c[0x0][0x740] ;  /* 0x0001d000ff1a7b82 */ /* 0x000e620000000a00 */
[----:B------:R-:W-:-:S02]  /*09a0*/  IMAD.X R15, RZ, RZ, ~R9, P0 ;  /* 0x000000ffff0f7224 */ /* 0x000fc400000e0e09 */
[----:B------:R-:W-:Y:S01]  /*09b0*/  FMUL R6, R6, UR4 ;  /* 0x0000000406067c20 */ /* 0x000fe20008400000 */
[----:B------:R-:W-:Y:S01]  /*09c0*/  IMAD.WIDE.U32 R10, R13, R20, R10 ;  /* 0x000000140d0a7225 */ /* 0x000fe200078e000a */
[----:B------:R-:W-:-:S03]  /*09d0*/  ULDC UR4, c[0x0][0x154] ;  /* 0x0000550000047ab9 */ /* 0x000fc60000000800 */
[----:B------:R-:W-:Y:S01]  /*09e0*/  IMAD R12, R15, R20, RZ ;  /* 0x000000140f0c7224 */ /* 0x000fe200078e02ff */
[----:B------:R-:W2:Y:S01]  /*09f0*/  LDC R9, c[0x0][0x144] ;  /* 0x00005100ff097b82 */ /* 0x000ea20000000800 */
[----:B------:R-:W3:Y:S02]  /*0a00*/  F2I.U32.TRUNC.NTZ R6, R6 ;  /* 0x0000000600067305 */ /* 0x000ee4000020f000 */
[----:B------:R-:W-:-:S04]  /*0a10*/  IMAD R13, R13, R21, R12 ;  /* 0x000000150d0d7224 */ /* 0x000fc800078e020c */
[----:B------:R-:W-:Y:S01]  /*0a20*/  IMAD.IADD R11, R11, 0x1, R13 ;  /* 0x000000010b0b7824 */ /* 0x000fe200078e020d */
[----:B------:R-:W4:Y:S01]  /*0a30*/  LDC R16, c[0x0][0x708] ;  /* 0x0001c200ff107b82 */ /* 0x000f220000000800 */
[----:B------:R-:W-:-:S03]  /*0a40*/  IMAD.MOV.U32 R13, RZ, RZ, -0x1 ;  /* 0xffffffffff0d7424 */ /* 0x000fc600078e00ff */
[-CC-:B0-----:R-:W-:Y:S02]  /*0a50*/  SHF.R.U64 R20, R10, R14.reuse, R11.reuse ;  /* 0x0000000e0a147219 */ /* 0x181fe4000000120b */
[----:B------:R-:W-:Y:S02]  /*0a60*/  I2FP.F32.U32 R10, R7 ;  /* 0x00000007000a7245 */ /* 0x000fe40000201000 */
[----:B------:R-:W0:Y:S01]  /*0a70*/  LDC R24, c[0x0][0x758] ;  /* 0x0001d600ff187b82 */ /* 0x000e220000000800 */
[----:B-1----:R-:W-:Y:S01]  /*0a80*/  ISETP.NE.U32.AND P0, PT, R26, RZ, PT ;  /* 0x000000ff1a00720c */ /* 0x002fe20003f05070 */
[----:B---3--:R-:W-:Y:S01]  /*0a90*/  IMAD.MOV R12, RZ, RZ, -R6 ;  /* 0x000000ffff0c7224 */ /* 0x008fe200078e0a06 */
[----:B------:R-:W-:Y:S01]  /*0aa0*/  SHF.R.U32.HI R11, RZ, R14, R11 ;  /* 0x0000000eff0b7219 */ /* 0x000fe2000001160b */
[----:B------:R-:W-:Y:S01]  /*0ab0*/  FMUL R10, R10, UR4 ;  /* 0x000000040a0a7c20 */ /* 0x000fe20008400000 */
[----:B------:R-:W-:-:S03]  /*0ac0*/  ISETP.NE.AND.EX P0, PT, R27, RZ, PT, P0 ;  /* 0x000000ff1b00720c */ /* 0x000fc60003f05300 */
[----:B------:R-:W1:Y:S01]  /*0ad0*/  LDC R18, c[0x0][0x148] ;  /* 0x00005200ff127b82 */ /* 0x000e620000000800 */
[----:B--2---:R-:W-:-:S07]  /*0ae0*/  IMAD R6, R9, R12, R8 ;  /* 0x0000000c09067224 */ /* 0x004fce00078e0208 */
[----:B------:R-:W2:Y:S01]  /*0af0*/  LDC R22, c[0x0][0x700] ;  /* 0x0001c000ff167b82 */ /* 0x000ea20000000800 */
[-CC-:B----4-:R-:W-:Y:S02]  /*0b00*/  SHF.R.U64 R28, R20, R16.reuse, R11.reuse ;  /* 0x00000010141c7219 */ /* 0x190fe4000000120b */
[----:B------:R-:W-:Y:S01]  /*0b10*/  SHF.R.U32.HI R9, RZ, R16, R11 ;  /* 0x00000010ff097219 */ /* 0x000fe2000001160b */
[----:B------:R-:W-:Y:S01]  /*0b20*/  IMAD.MOV.U32 R11, RZ, RZ, 0x1 ;  /* 0x00000001ff0b7424 */ /* 0x000fe200078e00ff */
[----:B------:R3:W4:Y:S03]  /*0b30*/  F2I.U32.TRUNC.NTZ R16, R10 ;  /* 0x0000000a00107305 */ /* 0x000726000020f000 */
[----:B------:R-:W1:Y:S01]  /*0b40*/  LDC R19, c[0x0][0x748] ;  /* 0x0001d200ff137b82 */ /* 0x000e620000000800 */
[-C--:B0-----:R-:W-:Y:S02]  /*0b50*/  SHF.L.U32 R8, R13, R24.reuse, RZ ;  /* 0x000000180d087219 */ /* 0x081fe400000006ff */
[----:B------:R-:W-:-:S02]  /*0b60*/  SHF.R.U64 R30, R28, R24, R9 ;  /* 0x000000181c1e7219 */ /* 0x000fc40000001209 */
[----:B------:R-:W-:Y:S02]  /*0b70*/  LOP3.LUT R15, RZ, R8, RZ, 0x33, !PT ;  /* 0x00000008ff0f7212 */ /* 0x000fe400078e33ff */
[-C--:B------:R-:W-:Y:S01]  /*0b80*/  SHF.R.U32.HI R9, RZ, R24.reuse, R9 ;  /* 0x00000018ff097219 */ /* 0x080fe20000011609 */
[----:B------:R-:W0:Y:S01]  /*0b90*/  LDC R21, c[0x0][0x738] ;  /* 0x0001ce00ff157b82 */ /* 0x000e220000000800 */
[----:B------:R-:W-:Y:S01]  /*0ba0*/  SHF.L.U32 R14, R11, R24, RZ ;  /* 0x000000180b0e7219 */ /* 0x000fe200000006ff */
[----:B------:R-:W-:-:S06]  /*0bb0*/  IMAD.MOV.U32 R8, RZ, RZ, R30 ;  /* 0x000000ffff087224 */ /* 0x000fcc00078e001e */
[----:B------:R-:W0:Y:S01]  /*0bc0*/  LDC R23, c[0x0][0x710] ;  /* 0x0001c400ff177b82 */ /* 0x000e220000000800 */
[----:B---34-:R-:W-:Y:S05]  /*0bd0*/  @!P0 BRA `(.L_x_7) ;  /* 0x0000000000288947 */ /* 0x018fea0003800000 */
[----:B------:R-:W3:Y:S02]  /*0be0*/  LDC R13, c[0x0][0x74c] ;  /* 0x0001d300ff0d7b82 */ /* 0x000ee40000000800 */
[----:B---3--:R-:W-:-:S05]  /*0bf0*/  IADD3 R13, P0, R30, R13, RZ ;  /* 0x0000000d1e0d7210 */ /* 0x008fca0007f1e0ff */
        /* <DEDUP_REMOVED lines=8> */
.L_x_7:
[----:B-1----:R-:W-:Y:S01]  /*0c80*/  SHF.R.U64 R8, R8, R19, R9 ;  /* 0x0000001308087219 */ /* 0x002fe20000001209 */
[----:B--2---:R-:W-:Y:S01]  /*0c90*/  VIADD R9, R22, 0xffffffff ;  /* 0xffffffff16097836 */ /* 0x004fe20000000000 */
[----:B------:R-:W-:Y:S01]  /*0ca0*/  LOP3.LUT R15, R28, R15, RZ, 0xc0, !PT ;  /* 0x0000000f1c0f7212 */ /* 0x000fe200078ec0ff */
[----:B------:R-:W-:Y:S02]  /*0cb0*/  IMAD.MOV R16, RZ, RZ, -R16 ;  /* 0x000000ffff107224 */ /* 0x000fe400078e0a10 */
[----:B------:R-:W-:Y:S01]  /*0cc0*/  IMAD.MOV R10, RZ, RZ, -R8 ;  /* 0x000000ffff0a7224 */ /* 0x000fe200078e0a08 */
[----:B------:R-:W-:Y:S01]  /*0cd0*/  LOP3.LUT R9, R20, R9, RZ, 0xc0, !PT ;  /* 0x0000000914097212 */ /* 0x000fe200078ec0ff */
[----:B------:R-:W-:Y:S02]  /*0ce0*/  @P3 IMAD R6, R18, R16, R7 ;  /* 0x0000001012063224 */ /* 0x000fe400078e0207 */
[----:B------:R-:W-:Y:S02]  /*0cf0*/  IMAD R15, R14, R8, R15 ;  /* 0x000000080e0f7224 */ /* 0x000fe400078e020f */
[----:B0-----:R-:W-:-:S02]  /*0d00*/  IMAD R7, R10, R21, R30 ;  /* 0x000000150a077224 */ /* 0x001fc400078e021e */
[----:B------:R-:W-:Y:S02]  /*0d10*/  IMAD R6, R15, R23, R6 ;  /* 0x000000170f067224 */ /* 0x000fe400078e0206 */
[----:B------:R-:W-:Y:S02]  /*0d20*/  IMAD R7, R7, R22, R9 ;  /* 0x0000001607077224 */ /* 0x000fe400078e0209 */
[----:B------:R-:W-:-:S03]  /*0d30*/  IMAD.MOV.U32 R10, RZ, RZ, 0x1 ;  /* 0x00000001ff0a7424 */ /* 0x000fc600078e00ff */
[----:B------:R-:W-:Y:S02]  /*0d40*/  SEL R16, R7, R6, !P3 ;  /* 0x0000000607107207 */ /* 0x000fe40005800000 */
[----:B------:R-:W-:-:S07]  /*0d50*/  SEL R11, R6, R7, !P3 ;  /* 0x00000007060b7207 */ /* 0x000fce0005800000 */
.L_x_5:
[----:B------:R-:W-:-:S08]  /*0d60*/  NOP ;  /* 0x0000000000007918 */ /* 0x000fd00000000000 */
[----:B------:R-:W0:Y:S02]  /*0d70*/  USETMAXREG.TRY_ALLOC.CTAPOOL UP0, 0xe8 ;  /* 0x000000e8000079c8 */ /* 0x000e240008000600 */
[----:B0-----:R-:W-:-:S13]  /*0d80*/  PLOP3.LUT P0, PT, PT, PT, UP0, 0x80, 0x0 ;  /* 0x000000000000781c */ /* 0x001fda0003f0f008 */
[----:B------:R-:W-:Y:S05]  /*0d90*/  @!P0 BRA `(.L_x_5) ;  /* 0xfffffffc00f08947 */ /* 0x000fea000383ffff */
[----:B------:R-:W-:Y:S01]  /*0da0*/  ULDC.64 UR4, c[0x0][0x698] ;  /* 0x0001a60000047ab9 */ /* 0x000fe20000000a00 */
[----:B------:R-:W-:Y:S01]  /*0db0*/  ULDC.64 UR14, c[0x0][0x208] ;  /* 0x00008200000e7ab9 */ /* 0x000fe20000000a00 */
[----:B------:R-:W-:-:S04]  /*0dc0*/  ISETP.NE.U32.AND P0, PT, RZ, UR4, PT ;  /* 0x00000004ff007c0c */ /* 0x000fc8000bf05070 */
[----:B------:R-:W-:-:S13]  /*0dd0*/  ISETP.NE.AND.EX P0, PT, RZ, UR5, PT, P0 ;  /* 0x00000005ff007c0c */ /* 0x000fda000bf05300 */
[----:B------:R-:W-:Y:S05]  /*0de0*/  @!P0 BRA `(.L_x_8) ;  /* 0x00000000001c8947 */ /* 0x000fea0003800000 */
[----:B------:R-:W0:Y:S02]  /*0df0*/  LDC.64 R6, c[0x0][0x698] ;  /* 0x0001a600ff067b82 */ /* 0x000e240000000a00 */
[----:B0-----:R-:W2:Y:S02]  /*0e00*/  LDG.E.64 R6, desc[UR14][R6.64] ;  /* 0x0000000e06067981 */ /* 0x001ea4000c1e1b00 */
[----:B--2---:R-:W-:-:S04]  /*0e10*/  ISETP.NE.U32.AND P0, PT, R6, RZ, PT ;  /* 0x000000ff0600720c */ /* 0x004fc80003f05070 */
[----:B------:R-:W-:-:S13]  /*0e20*/  ISETP.NE.AND.EX P0, PT, R7, RZ, PT, P0 ;  /* 0x000000ff0700720c */ /* 0x000fda0003f05300 */
[----:B------:R-:W-:Y:S05]  /*0e30*/  @!P0 BRA `(.L_x_8) ;  /* 0x0000000000088947 */ /* 0x000fea0003800000 */
[----:B------:R0:W5:Y:S01]  /*0e40*/  LD.E R6, desc[UR14][R6.64] ;  /* 0x0000000e06067980 */ /* 0x000162000c101900 */
[----:B------:R-:W-:Y:S05]  /*0e50*/  BRA `(.L_x_9) ;  /* 0x0000000000207947 */ /* 0x000fea0003800000 */
.L_x_8:
[----:B------:R-:W-:Y:S02]  /*0e60*/  ULDC.64 UR4, c[0x0][0x688] ;  /* 0x0001a20000047ab9 */ /* 0x000fe40000000a00 */
[----:B------:R-:W-:-:S04]  /*0e70*/  ISETP.NE.U32.AND P0, PT, RZ, UR4, PT ;  /* 0x00000004ff007c0c */ /* 0x000fc8000bf05070 */
[----:B------:R-:W-:-:S13]  /*0e80*/  ISETP.NE.AND.EX P0, PT, RZ, UR5, PT, P0 ;  /* 0x00000005ff007c0c */ /* 0x000fda000bf05300 */
[----:B------:R-:W-:Y:S05]  /*0e90*/  @!P0 BRA `(.L_x_10) ;  /* 0x00000000000c8947 */ /* 0x000fea0003800000 */
[----:B------:R-:W0:Y:S02]  /*0ea0*/  LDC.64 R6, c[0x0][0x688] ;  /* 0x0001a200ff067b82 */ /* 0x000e240000000a00 */
[----:B0-----:R1:W5:Y:S01]  /*0eb0*/  LDG.E R6, desc[UR14][R6.64] ;  /* 0x0000000e06067981 */ /* 0x001362000c1e1900 */
[----:B------:R-:W-:Y:S05]  /*0ec0*/  BRA `(.L_x_9) ;  /* 0x0000000000047947 */ /* 0x000fea0003800000 */
.L_x_10:
[----:B------:R-:W2:Y:S02]  /*0ed0*/  LDC R6, c[0x0][0x680] ;  /* 0x0001a000ff067b82 */ /* 0x000ea40000000800 */
.L_x_9:
[----:B------:R-:W-:Y:S02]  /*0ee0*/  ULDC.64 UR4, c[0x0][0x6a0] ;  /* 0x0001a80000047ab9 */ /* 0x000fe40000000a00 */
[----:B------:R-:W-:-:S04]  /*0ef0*/  ISETP.NE.U32.AND P0, PT, RZ, UR4, PT ;  /* 0x00000004ff007c0c */ /* 0x000fc8000bf05070 */
[----:B------:R-:W-:-:S13]  /*0f00*/  ISETP.NE.AND.EX P0, PT, RZ, UR5, PT, P0 ;  /* 0x00000005ff007c0c */ /* 0x000fda000bf05300 */
[----:B------:R-:W-:Y:S05]  /*0f10*/  @!P0 BRA `(.L_x_11) ;  /* 0x00000000001c8947 */ /* 0x000fea0003800000 */
[----:B------:R-:W3:Y:S02]  /*0f20*/  LDC.64 R8, c[0x0][0x6a0] ;  /* 0x0001a800ff087b82 */ /* 0x000ee40000000a00 */
[----:B---3--:R-:W3:Y:S02]  /*0f30*/  LDG.E.64 R8, desc[UR14][R8.64] ;  /* 0x0000000e08087981 */ /* 0x008ee4000c1e1b00 */
[----:B---3--:R-:W-:-:S04]  /*0f40*/  ISETP.NE.U32.AND P0, PT, R8, RZ, PT ;  /* 0x000000ff0800720c */ /* 0x008fc80003f05070 */
[----:B------:R-:W-:-:S13]  /*0f50*/  ISETP.NE.AND.EX P0, PT, R9, RZ, PT, P0 ;  /* 0x000000ff0900720c */ /* 0x000fda0003f05300 */
[----:B------:R-:W-:Y:S05]  /*0f60*/  @!P0 BRA `(.L_x_11) ;  /* 0x0000000000088947 */ /* 0x000fea0003800000 */
[----:B01----:R0:W5:Y:S01]  /*0f70*/  LD.E R7, desc[UR14][R8.64] ;  /* 0x0000000e08077980 */ /* 0x003162000c101900 */
[----:B------:R-:W-:Y:S05]  /*0f80*/  BRA `(.L_x_12) ;  /* 0x0000000000207947 */ /* 0x000fea0003800000 */
.L_x_11:
[----:B------:R-:W-:Y:S02]  /*0f90*/  ULDC.64 UR4, c[0x0][0x690] ;  /* 0x0001a40000047ab9 */ /* 0x000fe40000000a00 */
[----:B------:R-:W-:-:S04]  /*0fa0*/  ISETP.NE.U32.AND P0, PT, RZ, UR4, PT ;  /* 0x00000004ff007c0c */ /* 0x000fc8000bf05070 */
[----:B------:R-:W-:-:S13]  /*0fb0*/  ISETP.NE.AND.EX P0, PT, RZ, UR5, PT, P0 ;  /* 0x00000005ff007c0c */ /* 0x000fda000bf05300 */
[----:B------:R-:W-:Y:S05]  /*0fc0*/  @!P0 BRA `(.L_x_13) ;  /* 0x00000000000c8947 */ /* 0x000fea0003800000 */
[----:B------:R-:W0:Y:S02]  /*0fd0*/  LDC.64 R8, c[0x0][0x690] ;  /* 0x0001a400ff087b82 */ /* 0x000e240000000a00 */
[----:B01----:R1:W5:Y:S01]  /*0fe0*/  LDG.E R7, desc[UR14][R8.64] ;  /* 0x0000000e08077981 */ /* 0x003362000c1e1900 */
[----:B------:R-:W-:Y:S05]  /*0ff0*/  BRA `(.L_x_12) ;  /* 0x0000000000047947 */ /* 0x000fea0003800000 */
.L_x_13:
[----:B01----:R-:W3:Y:S02]  /*1000*/  LDC R7, c[0x0][0x684] ;  /* 0x0001a100ff077b82 */ /* 0x003ee40000000800 */
.L_x_12:
[----:B------:R-:W-:-:S13]  /*1010*/  LOP3.LUT P0, RZ, R10, 0xff, RZ, 0xc0, !PT ;  /* 0x000000ff0aff7812 */ /* 0x000fda000780c0ff */
[----:B------:R-:W-:Y:S05]  /*1020*/  @!P0 EXIT ;  /* 0x000000000000894d */ /* 0x000fea0003800000 */
[----:B------:R-:W-:Y:S01]  /*1030*/  ULDC UR4, c[0x0][0x28c] ;  /* 0x0000a30000047ab9 */ /* 0x000fe20000000800 */
[----:B------:R-:W-:Y:S01]  /*1040*/  LOP3.LUT R58, R4, 0x1, RZ, 0xfc, !PT ;  /* 0x00000001043a7812 */ /* 0x000fe200078efcff */
[----:B------:R-:W-:-:S04]  /*1050*/  UIADD3 UR4, UR4, 0x3f, URZ ;  /* 0x0000003f04047890 */ /* 0x000fc8000fffe03f */
[----:B------:R-:W-:-:S04]  /*1060*/  USHF.R.S32.HI UR5, URZ, 0x1f, UR4 ;  /* 0x0000001f3f057899 */ /* 0x000fc80008011404 */
[----:B------:R-:W-:-:S03]  /*1070*/  ULEA.HI UR5, UR5, UR4, URZ, 0x6 ;  /* 0x0000000405057291 */ /* 0x000fc6000f8f303f */
[----:B------:R-:W-:Y:S01]  /*1080*/  UMOV UR4, URZ ;  /* 0x0000003f00047c82 */ /* 0x000fe20008000000 */
[----:B------:R-:W-:-:S03]  /*1090*/  USHF.R.S32.HI UR6, URZ, 0x6, UR5 ;  /* 0x000000063f067899 */ /* 0x000fc60008011405 */
[----:B------:R-:W-:-:S09]  /*10a0*/  UMOV UR5, URZ ;  /* 0x0000003f00057c82 */ /* 0x000fd20008000000 */
.L_x_86:
[----:B01----:R-:W-:Y:S02]  /*10b0*/  LOP3.LUT R8, R2, 0x80, RZ, 0xc0, !PT ;  /* 0x0000008002087812 */ /* 0x003fe400078ec0ff */
[----:B----4-:R-:W-:Y:S02]  /*10c0*/  CS2R R54, SRZ ;  /* 0x0000000000367805 */ /* 0x010fe4000001ff00 */
[----:B------:R-:W-:Y:S02]  /*10d0*/  CS2R R24, SRZ ;  /* 0x0000000000187805 */ /* 0x000fe4000001ff00 */
[----:B------:R-:W-:Y:S02]  /*10e0*/  CS2R R26, SRZ ;  /* 0x00000000001a7805 */ /* 0x000fe4000001ff00 */
[----:B------:R-:W-:Y:S02]  /*10f0*/  SHF.R.U32.HI R9, RZ, 0x7, R8 ;  /* 0x00000007ff097819 */ /* 0x000fe40000011608 */
[----:B------:R-:W-:-:S02]  /*1100*/  CS2R R28, SRZ ;  /* 0x00000000001c7805 */ /* 0x000fc4000001ff00 */
[----:B------:R-:W-:Y:S02]  /*1110*/  VIMNMX R8, RZ, UR6, PT ;  /* 0x00000006ff087c48 */ /* 0x000fe4000bfe0100 */
[----:B------:R-:W-:Y:S02]  /*1120*/  CS2R R30, SRZ ;  /* 0x00000000001e7805 */ /* 0x000fe4000001ff00 */
[----:B------:R-:W-:Y:S02]  /*1130*/  CS2R R32, SRZ ;  /* 0x0000000000207805 */ /* 0x000fe4000001ff00 */
[----:B------:R-:W-:Y:S01]  /*1140*/  CS2R R34, SRZ ;  /* 0x0000000000227805 */ /* 0x000fe2000001ff00 */
[----:B------:R-:W0:Y:S01]  /*1150*/  SHFL.IDX PT, R9, R9, RZ, 0x1f ;  /* 0x00001fff09097589 */ /* 0x000e2200000e0000 */
[----:B------:R-:W-:Y:S02]  /*1160*/  IADD3 R8, -R8, UR6, RZ ;  /* 0x0000000608087c10 */ /* 0x000fe4000fffe1ff */
[----:B------:R-:W-:-:S02]  /*1170*/  CS2R R36, SRZ ;  /* 0x0000000000247805 */ /* 0x000fc4000001ff00 */
[----:B------:R-:W-:Y:S02]  /*1180*/  CS2R R38, SRZ ;  /* 0x0000000000267805 */ /* 0x000fe4000001ff00 */
[----:B------:R-:W-:Y:S02]  /*1190*/  CS2R R40, SRZ ;  /* 0x0000000000287805 */ /* 0x000fe4000001ff00 */
[----:B------:R-:W-:Y:S02]  /*11a0*/  ISETP.GE.AND P0, PT, R8, 0x1, PT ;  /* 0x000000010800780c */ /* 0x000fe40003f06270 */
[----:B------:R-:W-:Y:S02]  /*11b0*/  CS2R R42, SRZ ;  /* 0x00000000002a7805 */ /* 0x000fe4000001ff00 */
[----:B------:R-:W-:Y:S02]  /*11c0*/  CS2R R44, SRZ ;  /* 0x00000000002c7805 */ /* 0x000fe4000001ff00 */
[----:B------:R-:W-:-:S02]  /*11d0*/  CS2R R46, SRZ ;  /* 0x00000000002e7805 */ /* 0x000fc4000001ff00 */
[----:B------:R-:W-:Y:S02]  /*11e0*/  CS2R R48, SRZ ;  /* 0x0000000000307805 */ /* 0x000fe4000001ff00 */
[----:B------:R-:W-:Y:S02]  /*11f0*/  CS2R R50, SRZ ;  /* 0x0000000000327805 */ /* 0x000fe4000001ff00 */
[----:B------:R-:W-:Y:S02]  /*1200*/  CS2R R52, SRZ ;  /* 0x0000000000347805 */ /* 0x000fe4000001ff00 */
[----:B0-----:R-:W-:Y:S01]  /*1210*/  R2UR UR7, R9 ;  /* 0x00000000090772ca */ /* 0x001fe200000e0000 */
[----:B---3-5:R-:W-:-:S14]  /*1220*/  @!P0 BRA `(.L_x_14) ;  /* 0x0000000400308947 */ /* 0x028fdc0003800000 */
[----:B------:R-:W0:Y:S01]  /*1230*/  S2UR UR10, SR_CgaCtaId ;  /* 0x00000000000a79c3 */ /* 0x000e220000008800 */
[----:B------:R-:W-:Y:S01]  /*1240*/  ULEA.HI UR8, UR7, UR7, URZ, 0x1 ;  /* 0x0000000707087291 */ /* 0x000fe2000f8f083f */
[----:B------:R-:W-:Y:S01]  /*1250*/  IMAD.U32 R14, RZ, RZ, UR4 ;  /* 0x00000004ff0e7e24 */ /* 0x000fe2000f8e00ff */
[----:B------:R-:W-:Y:S01]  /*1260*/  UMOV UR9, 0x400 ;  /* 0x0000040000097882 */ /* 0x000fe20000000000 */
[----:B------:R-:W-:Y:S02]  /*1270*/  UPLOP3.LUT UP0, UPT, UPT, UPT, UPT, 0x40, 0x0 ;  /* 0x000000000000789c */ /* 0x000fe40003f0e870 */
[----:B------:R-:W-:Y:S01]  /*1280*/  ULOP3.LUT UR8, UR8, 0xffffe, URZ, 0xc0, !UPT ;  /* 0x000ffffe08087892 */ /* 0x000fe2000f8ec03f */
[----:B------:R-:W-:Y:S01]  /*1290*/  UMOV UR12, UR5 ;  /* 0x00000005000c7c82 */ /* 0x000fe20008000000 */
[----:B------:R-:W-:Y:S02]  /*12a0*/  UMOV UR13, UR5 ;  /* 0x00000005000d7c82 */ /* 0x000fe40008000000 */
[----:B------:R-:W-:-:S02]  /*12b0*/  UIADD3 UR8, UR7, -UR8, URZ ;  /* 0x8000000807087290 */ /* 0x000fc4000fffe03f */
[----:B0-----:R-:W-:-:S04]  /*12c0*/  ULEA UR9, UR10, UR9, 0x18 ;  /* 0x000000090a097291 */ /* 0x001fc8000f8ec03f */
[----:B------:R-:W-:-:S04]  /*12d0*/  ULEA UR8, UR8, UR9, 0xc ;  /* 0x0000000908087291 */ /* 0x000fc8000f8e603f */
[----:B------:R-:W-:-:S04]  /*12e0*/  UIADD3 UR8, UR8, 0x180, URZ ;  /* 0x0000018008087890 */ /* 0x000fc8000fffe03f */
[----:B------:R-:W-:-:S04]  /*12f0*/  USHF.R.U32.HI UR8, URZ, 0x4, UR8 ;  /* 0x000000043f087899 */ /* 0x000fc80008011608 */
[----:B------:R-:W-:-:S12]  /*1300*/  ULOP3.LUT UR7, UR8, 0x3fff, URZ, 0xc0, !UPT ;  /* 0x00003fff08077892 */ /* 0x000fd8000f8ec03f */
.L_x_21:
[----:B------:R-:W-:-:S13]  /*1310*/  ISETP.NE.AND P1, PT, R58, 0x3, PT ;  /* 0x000000033a00780c */ /* 0x000fda0003f25270 */
[----:B01----:R-:W-:Y:S05]  /*1320*/  @!P1 BRA `(.L_x_15) ;  /* 0x0000000000049947 */ /* 0x003fea0003800000 */
[----:B------:R-:W-:Y:S01]  /*1330*/  BPT.TRAP 0x1 ;  /* 0x000000040000795c */ /* 0x000fe20000300000 */
.L_x_15:
[----:B------:R-:W0:Y:S01]  /*1340*/  S2UR UR9, SR_CgaCtaId ;  /* 0x00000000000979c3 */ /* 0x000e220000008800 */
[----:B------:R-:W-:Y:S01]  /*1350*/  UMOV UR8, 0x400 ;  /* 0x0000040000087882 */ /* 0x000fe20000000000 */
[----:B------:R-:W-:Y:S01]  /*1360*/  SHF.L.U32 R13, R14, 0x1f, RZ ;  /* 0x0000001f0e0d7819 */ /* 0x000fe200000006ff */
[----:B0-----:R-:W-:-:S04]  /*1370*/  ULEA UR16, UR9, UR8, 0x18 ;  /* 0x0000000809107291 */ /* 0x001fc8000f8ec03f */
[----:B------:R-:W-:-:S09]  /*1380*/  ULEA UR8, UR12, UR16, 0x3 ;  /* 0x000000100c087291 */ /* 0x000fd2000f8e183f */
[----:B------:R0:W1:Y:S01]  /*1390*/  SYNCS.PHASECHK.TRANS64.TRYWAIT P0, [UR8], R13 ;  /* 0x0000000dff0075a7 */ /* 0x0000620008000148 */
[----:B------:R-:W-:Y:S05]  /*13a0*/  @!P1 BRA `(.L_x_16) ;  /* 0x0000000000049947 */ /* 0x000fea0003800000 */
[----:B------:R-:W-:Y:S01]  /*13b0*/  BPT.TRAP 0x1 ;  /* 0x000000040000795c */ /* 0x000fe20000300000 */
.L_x_16:
[C---:B------:R-:W-:Y:S02]  /*13c0*/  IMAD.SHL.U32 R9, R2.reuse, 0x20, RZ ;  /* 0x0000002002097824 */ /* 0x040fe400078e00ff */
[C---:B------:R-:W-:Y:S02]  /*13d0*/  IMAD.SHL.U32 R10, R2.reuse, 0x200, RZ ;  /* 0x00000200020a7824 */ /* 0x040fe400078e00ff */
[----:B------:R-:W-:Y:S01]  /*13e0*/  IMAD.SHL.U32 R12, R2, 0x10, RZ ;  /* 0x00000010020c7824 */ /* 0x000fe200078e00ff */
[----:B------:R-:W-:-:S04]  /*13f0*/  LOP3.LUT R9, R9, 0x1c00, RZ, 0xc0, !PT ;  /* 0x00001c0009097812 */ /* 0x000fc800078ec0ff */
[----:B------:R-:W-:Y:S01]  /*1400*/  LOP3.LUT R9, R9, 0x200, R10, 0xf8, !PT ;  /* 0x0000020009097812 */ /* 0x000fe200078ef80a */
[----:B------:R-:W-:-:S03]  /*1410*/  IMAD.U32 R10, RZ, RZ, UR12 ;  /* 0x0000000cff0a7e24 */ /* 0x000fc6000f8e00ff */
[----:B------:R-:W-:-:S04]  /*1420*/  LOP3.LUT R9, R9, 0x1c0, R12, 0xf8, !PT ;  /* 0x000001c009097812 */ /* 0x000fc800078ef80c */
[----:B------:R-:W-:-:S05]  /*1430*/  SHF.R.U32.HI R9, RZ, 0x3, R9 ;  /* 0x00000003ff097819 */ /* 0x000fca0000011609 */
[----:B------:R-:W-:Y:S01]  /*1440*/  IMAD R9, R10, 0x400, R9 ;  /* 0x000004000a097824 */ /* 0x000fe200078e0209 */
[----:B-1----:R-:W-:Y:S06]  /*1450*/  @P0 BRA `(.L_x_17) ;  /* 0x0000000000080947 */ /* 0x002fec0003800000 */
[----:B------:R-:W1:Y:S02]  /*1460*/  SYNCS.PHASECHK.TRANS64.TRYWAIT P0, [UR8], R13 ;  /* 0x0000000dff0075a7 */ /* 0x000e640008000148 */
[----:B-1----:R-:W-:Y:S05]  /*1470*/  @!P0 BRA `(.L_x_18) ;  /* 0x0000004c00a08947 */ /* 0x002fea0003800000 */
.L_x_17:
[----:B------:R-:W4:Y:S01]  /*1480*/  LDS.64 R56, [R9+UR16+0x34180] ;  /* 0x0341801009387984 */ /* 0x000f220008000a00 */
[----:B------:R-:W-:Y:S02]  /*1490*/  UIADD3 UR8, UR16, 0x1a180, URZ ;  /* 0x0001a18010087890 */ /* 0x000fe4000fffe03f */
[----:B------:R-:W-:Y:S02]  /*14a0*/  ULOP3.LUT UR9, UR7, 0x10000, URZ, 0xfc, !UPT ;  /* 0x0001000007097892 */ /* 0x000fe4000f8efc3f */
[----:B------:R-:W-:Y:S01]  /*14b0*/  USHF.R.U32.HI UR8, URZ, 0x4, UR8 ;  /* 0x000000043f087899 */ /* 0x000fe20008011608 */
[----:B------:R-:W-:-:S03]  /*14c0*/  UMOV UR11, 0x40000040 ;  /* 0x40000040000b7882 */ /* 0x000fc60000000000 */
[----:B------:R-:W-:-:S04]  /*14d0*/  ULOP3.LUT UR8, UR8, 0x3fff, URZ, 0xc0, !UPT ;  /* 0x00003fff08087892 */ /* 0x000fc8000f8ec03f */
[----:B------:R-:W-:Y:S02]  /*14e0*/  ULOP3.LUT UR10, UR8, 0x10000, URZ, 0xfc, !UPT ;  /* 0x00010000080a7892 */ /* 0x000fe4000f8efc3f */
[----:B------:R-:W-:Y:S02]  /*14f0*/  ULEA UR8, UR12, UR9, 0x9 ;  /* 0x000000090c087291 */ /* 0x000fe4000f8e483f */
[----:B------:R-:W-:Y:S01]  /*1500*/  ULEA UR10, UR12, UR10, 0x9 ;  /* 0x0000000a0c0a7291 */ /* 0x000fe2000f8e483f */
[----:B------:R-:W-:Y:S01]  /*1510*/  UMOV UR9, 0x80000020 ;  /* 0x8000002000097882 */ /* 0x000fe20000000000 */
[----:B----4-:R-:W-:-:S07]  /*1520*/  WARPGROUP.ARRIVE ;  /* 0x00000000000079c5 */ /* 0x010fce0000000000 */
[----:B------:R-:W-:Y:S01]  /*1530*/  HGMMA.SP.64x64x32.F32 R24, gdesc[UR8], R24, UP0, R56, 0x0 ;  /* 0x08e03800081879f0 */ /* 0x000fe2000bf00a18 */
[----:B------:R-:W-:Y:S02]  /*1540*/  UIADD3 UR8, UR8, 0x2, URZ ;  /* 0x0000000208087890 */ /* 0x000fe4000fffe03f */
[----:B------:R-:W-:Y:S01]  /*1550*/  UIADD3 UR10, UR10, 0x4, URZ ;  /* 0x000000040a0a7890 */ /* 0x000fe2000fffe03f */
[----:B------:R-:W-:Y:S01]  /*1560*/  UMOV UR9, 0x80000020 ;  /* 0x8000002000097882 */ /* 0x000fe20000000000 */
[----:B------:R-:W-:-:S07]  /*1570*/  UMOV UR11, 0x40000040 ;  /* 0x40000040000b7882 */ /* 0x000fce0000000000 */
[----:B------:R-:W-:Y:S03]  /*1580*/  HGMMA.SP.64x64x32.F32 R24, gdesc[UR8], R24, R57, 0x0, gsb0 ;  /* 0x08e03900081879f0 */ /* 0x000fe60008000a18 */
[----:B------:R-:W-:Y:S02]  /*1590*/  WARPGROUP.DEPBAR.LE gsb0, 0x0 ;  /* 0x00008000000079c5 */ /* 0x000fe40000010000 */
[----:B------:R-:W-:Y:S05]  /*15a0*/  @!P1 BRA `(.L_x_19) ;  /* 0x0000000000049947 */ /* 0x000fea0003800000 */
[----:B------:R-:W-:Y:S01]  /*15b0*/  BPT.TRAP 0x1 ;  /* 0x000000040000795c */ /* 0x000fe20000300000 */
.L_x_19:
[----:B------:R-:W-:Y:S01]  /*15c0*/  ULEA UR8, UR13, UR16, 0x3 ;  /* 0x000000100d087291 */ /* 0x000fe2000f8e183f */
[----:B------:R-:W-:-:S03]  /*15d0*/  ISETP.GT.U32.AND P0, PT, R4, 0x1, PT ;  /* 0x000000010400780c */ /* 0x000fc60003f04070 */
[----:B------:R-:W-:-:S04]  /*15e0*/  UIADD3 UR8, UR8, 0x68, URZ ;  /* 0x0000006808087890 */ /* 0x000fc8000fffe03f */
[----:B------:R-:W-:-:S09]  /*15f0*/  UPRMT UR8, URZ, 0x654, UR8 ;  /* 0x000006543f087896 */ /* 0x000fd20008000008 */
[----:B------:R-:W-:Y:S01]  /*1600*/  SYNCS.ARRIVE.TRANS64.RED.A1T0 RZ, [UR8], RZ ;  /* 0x000000ffffff79a7 */ /* 0x000fe20008100408 */
[----:B------:R-:W-:Y:S05]  /*1610*/  @P0 BRA `(.L_x_20) ;  /* 0x0000000000040947 */ /* 0x000fea0003800000 */
[----:B------:R-:W-:Y:S01]  /*1620*/  BPT.TRAP 0x1 ;  /* 0x000000040000795c */ /* 0x000fe20000300000 */
.L_x_20:
[----:B------:R-:W-:Y:S01]  /*1630*/  UIADD3 UR12, UR12, 0x1, URZ ;  /* 0x000000010c0c7890 */ /* 0x000fe2000fffe03f */
[C---:B------:R-:W-:Y:S01]  /*1640*/  ISETP.GT.AND P0, PT, R8.reuse, 0x1, PT ;  /* 0x000000010800780c */ /* 0x040fe20003f04270 */
[----:B------:R-:W-:Y:S01]  /*1650*/  UIADD3 UR13, UR13, 0x1, URZ ;  /* 0x000000010d0d7890 */ /* 0x000fe2000fffe03f */
[----:B------:R-:W-:Y:S01]  /*1660*/  VIADD R8, R8, 0xffffffff ;  /* 0xffffffff08087836 */ /* 0x000fe20000000000 */
[----:B------:R-:W-:Y:S02]  /*1670*/  UISETP.NE.AND UP0, UPT, UR12, 0xd, UPT ;  /* 0x0000000d0c00788c */ /* 0x000fe4000bf05270 */
[----:B------:R-:W-:Y:S02]  /*1680*/  UISETP.NE.AND UP1, UPT, UR13, 0xd, UPT ;  /* 0x0000000d0d00788c */ /* 0x000fe4000bf25270 */
[----:B------:R-:W-:Y:S02]  /*1690*/  USEL UR8, URZ, 0x1, UP0 ;  /* 0x000000013f087887 */ /* 0x000fe40008000000 */
[----:B------:R-:W-:-:S02]  /*16a0*/  USEL UR12, UR12, URZ, UP0 ;  /* 0x0000003f0c0c7287 */ /* 0x000fc40008000000 */
[----:B------:R-:W-:Y:S02]  /*16b0*/  USEL UR13, UR13, URZ, UP1 ;  /* 0x0000003f0d0d7287 */ /* 0x000fe40008800000 */
[----:B------:R-:W-:Y:S01]  /*16c0*/  UPLOP3.LUT UP0, UPT, UPT, UPT, UPT, 0x80, 0x0 ;  /* 0x000000000000789c */ /* 0x000fe20003f0f070 */
[----:B------:R-:W-:Y:S01]  /*16d0*/  LOP3.LUT R14, R14, UR8, RZ, 0x3c, !PT ;  /* 0x000000080e0e7c12 */ /* 0x000fe2000f8e3cff */
[----:B------:R-:W-:Y:S09]  /*16e0*/  @P0 BRA `(.L_x_21) ;  /* 0xfffffffc00080947 */ /* 0x000ff2000383ffff */
.L_x_14:
[----:B------:R-:W4:Y:S01]  /*16f0*/  LDC R18, c[0x0][0x288] ;  /* 0x0000a200ff127b82 */ /* 0x000f220000000800 */
[----:B------:R-:W-:Y:S01]  /*1700*/  LOP3.LUT R8, R2, 0x60, RZ, 0xc0, !PT ;  /* 0x0000006002087812 */ /* 0x000fe200078ec0ff */
[----:B------:R-:W-:Y:S01]  /*1710*/  IMAD.SHL.U32 R17, R16, 0x40, RZ ;  /* 0x0000004010117824 */ /* 0x000fe200078e00ff */
[----:B------:R-:W-:Y:S01]  /*1720*/  SHF.R.U32.HI R9, RZ, 0x2, R2 ;  /* 0x00000002ff097819 */ /* 0x000fe20000011602 */
[----:B------:R-:W-:Y:S01]  /*1730*/  UIADD3 UR5, UR6, UR5, URZ ;  /* 0x0000000506057290 */ /* 0x000fe2000fffe03f */
[----:B------:R-:W-:Y:S01]  /*1740*/  SHF.R.U32.HI R8, RZ, 0x5, R8 ;  /* 0x00000005ff087819 */ /* 0x000fe20000011608 */
[----:B------:R-:W-:Y:S01]  /*1750*/  IMAD.SHL.U32 R14, R11, 0x80, RZ ;  /* 0x000000800b0e7824 */ /* 0x000fe200078e00ff */
[----:B------:R-:W-:Y:S01]  /*1760*/  LOP3.LUT R9, R9, 0x7, RZ, 0xc0, !PT ;  /* 0x0000000709097812 */ /* 0x000fe200078ec0ff */
[----:B------:R-:W-:Y:S01]  /*1770*/  UISETP.GT.U32.AND UP0, UPT, UR5, 0xc, UPT ;  /* 0x0000000c0500788c */ /* 0x000fe2000bf04070 */
[----:B01----:R-:W-:Y:S01]  /*1780*/  SHF.R.U32.HI R13, RZ, 0x1, R2 ;  /* 0x00000001ff0d7819 */ /* 0x003fe20000011602 */
[----:B------:R-:W-:Y:S01]  /*1790*/  IMAD.SHL.U32 R10, R8, 0x10, RZ ;  /* 0x00000010080a7824 */ /* 0x000fe200078e00ff */
[----:B------:R-:W-:Y:S01]  /*17a0*/  SHF.R.S32.HI R19, RZ, 0x1f, R59 ;  /* 0x0000001fff137819 */ /* 0x000fe2000001143b */
[----:B------:R-:W-:Y:S01]  /*17b0*/  ULDC UR12, c[0x0][0x284] ;  /* 0x0000a100000c7ab9 */ /* 0x000fe20000000800 */
[----:B------:R-:W-:Y:S01]  /*17c0*/  ULDC.64 UR10, c[0x0][0x6d0] ;  /* 0x0001b400000a7ab9 */ /* 0x000fe20000000a00 */
[----:B------:R-:W-:Y:S01]  /*17d0*/  UISETP.LT.U32.AND UP0, UPT, UR6, 0xd, UP0 ;  /* 0x0000000d0600788c */ /* 0x000fe20008701070 */
[--C-:B------:R-:W-:Y:S01]  /*17e0*/  LOP3.LUT R10, R10, 0xfffffff0, R9.reuse, 0xe2, !PT ;  /* 0xfffffff00a0a7812 */ /* 0x100fe200078ee209 */
[----:B------:R-:W-:Y:S01]  /*17f0*/  IMAD R9, R8, -0x10, -R9 ;  /* 0xfffffff008097824 */ /* 0x000fe200078e0a09 */
[----:B------:R-:W-:Y:S01]  /*1800*/  LOP3.LUT R8, R3, 0x1, RZ, 0xc0, !PT ;  /* 0x0000000103087812 */ /* 0x000fe200078ec0ff */
[----:B------:R-:W-:Y:S01]  /*1810*/  UISETP.GE.U32.AND UP1, UPT, UR6, 0xd, UPT ;  /* 0x0000000d0600788c */ /* 0x000fe2000bf26070 */
[----:B------:R-:W-:Y:S01]  /*1820*/  LOP3.LUT R13, R10, 0x40, R13, 0xf8, !PT ;  /* 0x000000400a0d7812 */ /* 0x000fe200078ef80d */
[----:B------:R-:W-:Y:S01]  /*1830*/  UIMAD.WIDE.U32 UR8, UR5, 0x4ec4ec4f, URZ ;  /* 0x4ec4ec4f050878a5 */ /* 0x000fe2000f8e003f */
[----:B------:R-:W-:Y:S01]  /*1840*/  LOP3.LUT R10, R2, 0x3, RZ, 0xc0, !PT ;  /* 0x00000003020a7812 */ /* 0x000fe200078ec0ff */
[----:B------:R-:W-:Y:S01]  /*1850*/  IMAD R11, R8, -0x40, R9 ;  /* 0xffffffc0080b7824 */ /* 0x000fe200078e0209 */
[----:B------:R-:W-:Y:S01]  /*1860*/  LOP3.LUT R12, R13, R14, RZ, 0xfc, !PT ;  /* 0x0000000e0d0c7212 */ /* 0x000fe200078efcff */
[----:B------:R-:W-:Y:S01]  /*1870*/  IMAD R8, R19, UR10, RZ ;  /* 0x0000000a13087c24 */ /* 0x000fe2000f8e02ff */
[----:B----4-:R-:W-:Y:S01]  /*1880*/  ISETP.GE.AND P0, PT, R17, R18, PT ;  /* 0x000000121100720c */ /* 0x010fe20003f06270 */
[----:B------:R-:W-:Y:S01]  /*1890*/  USEL UR7, URZ, 0x1, !UP0 ;  /* 0x000000013f077887 */ /* 0x000fe2000c000000 */
[----:B------:R-:W-:Y:S01]  /*18a0*/  SHF.R.S32.HI R13, RZ, 0x1f, R12 ;  /* 0x0000001fff0d7819 */ /* 0x000fe2000001140c */
[C---:B------:R-:W-:Y:S01]  /*18b0*/  IMAD R15, R59.reuse, UR11, R8 ;  /* 0x0000000b3b0f7c24 */ /* 0x040fe2000f8e0208 */
[----:B------:R-:W-:Y:S01]  /*18c0*/  ISETP.GE.OR P0, PT, R14, UR12, P0 ;  /* 0x0000000c0e007c0c */ /* 0x000fe20008706670 */
[----:B------:R-:W-:Y:S01]  /*18d0*/  USHF.R.U32.HI UR8, URZ, 0x2, UR9 ;  /* 0x000000023f087899 */ /* 0x000fe20008011609 */
[----:B------:R-:W-:Y:S01]  /*18e0*/  IMAD R10, R10, -0x2, R18 ;  /* 0xfffffffe0a0a7824 */ /* 0x000fe200078e0212 */
[----:B------:R-:W-:Y:S01]  /*18f0*/  ULOP3.LUT UR4, UR4, UR7, URZ, 0x3c, !UPT ;  /* 0x0000000704047292 */ /* 0x000fe2000f8e3c3f */
[----:B------:R-:W-:Y:S01]  /*1900*/  IMAD.WIDE.U32 R8, R59, UR10, R12 ;  /* 0x0000000a3b087c25 */ /* 0x000fe2000f8e000c */
[----:B------:R-:W-:Y:S01]  /*1910*/  UIMAD UR5, UR8, -0xd, UR5 ;  /* 0xfffffff3080578a4 */ /* 0x000fe2000f8e0205 */
[----:B------:R-:W-:-:S02]  /*1920*/  WARPGROUP.DEPBAR.LE gsb0, 0x0 ;  /* 0x00008000000079c5 */ /* 0x000fc40000010000 */
[----:B------:R-:W-:Y:S01]  /*1930*/  IMAD.IADD R15, R9, 0x1, R15 ;  /* 0x00000001090f7824 */ /* 0x000fe200078e020f */
[----:B------:R-:W-:Y:S01]  /*1940*/  @UP1 ULOP3.LUT UR4, UR4, 0x1, UR8, 0x78, !UPT ;  /* 0x0000000104041892 */ /* 0x000fe2000f8e7808 */
[----:B------:R-:W-:Y:S01]  /*1950*/  IADD3 R9, -R14, UR12, R11 ;  /* 0x0000000c0e097c10 */ /* 0x000fe2000fffe10b */
[----:B------:R-:W-:Y:S02]  /*1960*/  IMAD.MOV.U32 R14, RZ, RZ, R8 ;  /* 0x000000ffff0e7224 */ /* 0x000fe400078e0008 */
[----:B------:R-:W-:Y:S02]  /*1970*/  IMAD.IADD R10, R10, 0x1, -R17 ;  /* 0x000000010a0a7824 */ /* 0x000fe400078e0a11 */
[----:B------:R-:W-:Y:S01]  /*1980*/  IMAD.MOV.U32 R8, RZ, RZ, -0x1 ;  /* 0xffffffffff087424 */ /* 0x000fe200078e00ff */
[----:B------:R-:W-:Y:S06]  /*1990*/  @P0 BRA `(.L_x_22) ;  /* 0x0000002400900947 */ /* 0x000fec0003800000 */
[----:B------:R-:W0:Y:S01]  /*19a0*/  LDC.64 R64, c[0x0][0x6c8] ;  /* 0x0001b200ff407b82 */ /* 0x000e220000000a00 */
[----:B---3-5:R-:W-:Y:S01]  /*19b0*/  FSETP.NEU.AND P1, PT, R7, RZ, PT ;  /* 0x000000ff0700720b */ /* 0x028fe20003f2d000 */
[----:B------:R-:W-:Y:S01]  /*19c0*/  IMAD.WIDE R16, R16, 0x40, RZ ;  /* 0x0000004010107825 */ /* 0x000fe200078e02ff */
[----:B------:R-:W-:Y:S01]  /*19d0*/  ISETP.GT.AND P0, PT, R10, RZ, PT ;  /* 0x000000ff0a00720c */ /* 0x000fe20003f04270 */
[----:B------:R-:W-:Y:S02]  /*19e0*/  BSSY B0, `(.L_x_22) ;  /* 0x000025f000007945 */ /* 0x000fe40003800000 */
[----:B------:R-:W-:Y:S01]  /*19f0*/  IMAD.SHL.U32 R11, R2, 0x2, RZ ;  /* 0x00000002020b7824 */ /* 0x000fe200078e00ff */
[----:B------:R-:W-:-:S04]  /*1a00*/  ISETP.GT.AND P5, PT, R9, RZ, P0 ;  /* 0x000000ff0900720c */ /* 0x000fc800007a4270 */
[----:B------:R-:W-:Y:S01]  /*1a10*/  LOP3.LUT R67, R16, 0x6, R11, 0xf8, !PT ;  /* 0x0000000610437812 */ /* 0x000fe200078ef80b */
[----:B0-----:R-:W-:-:S04]  /*1a20*/  IMAD R18, R17, R64, RZ ;  /* 0x0000004011127224 */ /* 0x001fc800078e02ff */
[----:B------:R-:W-:-:S04]  /*1a30*/  IMAD.WIDE.U32 R22, R67, R64, R14 ;  /* 0x0000004043167225 */ /* 0x000fc800078e000e */
[----:B------:R-:W-:-:S04]  /*1a40*/  IMAD R11, R67, R65, R18 ;  /* 0x00000041430b7224 */ /* 0x000fc800078e0212 */
[----:B------:R-:W-:Y:S01]  /*1a50*/  IMAD.IADD R69, R23, 0x1, R11 ;  /* 0x0000000117457824 */ /* 0x000fe200078e020b */
[----:B------:R-:W-:Y:S06]  /*1a60*/  @!P1 BRA `(.L_x_23) ;  /* 0x00000018009c9947 */ /* 0x000fec0003800000 */
[----:B------:R-:W-:Y:S01]  /*1a70*/  ULDC.64 UR8, c[0x0][0x6b8] ;  /* 0x0001ae0000087ab9 */ /* 0x000fe20000000a00 */
[----:B------:R-:W-:Y:S01]  /*1a80*/  ULDC.64 UR12, c[0x0][0x6b0] ;  /* 0x0001ac00000c7ab9 */ /* 0x000fe20000000a00 */
[----:B------:R-:W-:Y:S01]  /*1a90*/  IMAD R14, R19, UR8, RZ ;  /* 0x00000008130e7c24 */ /* 0x000fe2000f8e02ff */
[----:B------:R-:W-:Y:S01]  /*1aa0*/  ULDC.64 UR16, c[0x0][0x6a8] ;  /* 0x0001aa0000107ab9 */ /* 0x000fe20000000a00 */
[----:B------:R-:W-:Y:S01]  /*1ab0*/  IMAD R16, R17, UR12, RZ ;  /* 0x0000000c11107c24 */ /* 0x000fe2000f8e02ff */
[----:B------:R-:W0:Y:S01]  /*1ac0*/  LDC.64 R20, c[0x0][0x6b0] ;  /* 0x0001ac00ff147b82 */ /* 0x000e220000000a00 */
[----:B------:R-:W-:Y:S01]  /*1ad0*/  IMAD.WIDE.U32 R56, R59, UR8, R12 ;  /* 0x000000083b387c25 */ /* 0x000fe2000f8e000c */
[----:B------:R-:W-:-:S03]  /*1ae0*/  ULDC.64 UR10, c[0x0][0x6c0] ;  /* 0x0001b000000a7ab9 */ /* 0x000fc60000000a00 */
[----:B------:R-:W-:Y:S02]  /*1af0*/  IMAD R61, R59, UR9, R14 ;  /* 0x000000093b3d7c24 */ /* 0x000fe4000f8e020e */
[----:B------:R-:W-:Y:S02]  /*1b00*/  IMAD R63, R67, UR13, R16 ;  /* 0x0000000d433f7c24 */ /* 0x000fe4000f8e0210 */
[----:B------:R-:W-:Y:S02]  /*1b10*/  IMAD.IADD R17, R57, 0x1, R61 ;  /* 0x0000000139117824 */ /* 0x000fe400078e023d */
[----:B------:R-:W-:-:S04]  /*1b20*/  IMAD.MOV.U32 R16, RZ, RZ, R56 ;  /* 0x000000ffff107224 */ /* 0x000fc800078e0038 */
[----:B------:R-:W-:-:S04]  /*1b30*/  IMAD.WIDE.U32 R14, R67, UR12, R16 ;  /* 0x0000000c430e7c25 */ /* 0x000fc8000f8e0010 */
[----:B------:R-:W-:Y:S01]  /*1b40*/  IMAD.IADD R11, R15, 0x1, R63 ;  /* 0x000000010f0b7824 */ /* 0x000fe200078e023f */
[----:B------:R-:W-:-:S04]  /*1b50*/  LEA R18, P1, R14, UR16, 0x2 ;  /* 0x000000100e127c11 */ /* 0x000fc8000f8210ff */
[----:B------:R-:W-:-:S05]  /*1b60*/  LEA.HI.X R19, R14, UR17, R11, 0x2, P1 ;  /* 0x000000110e137c11 */ /* 0x000fca00088f140b */
[----:B------:R-:W3:Y:S01]  /*1b70*/  @P5 LDG.E.LTC128B R60, desc[UR14][R18.64] ;  /* 0x0000000e123c5981 */ /* 0x000ee2000c1e1920 */
[C---:B------:R-:W-:Y:S01]  /*1b80*/  LEA R14, P1, R22.reuse, UR10, 0x2 ;  /* 0x0000000a160e7c11 */ /* 0x040fe2000f8210ff */
[----:B0-----:R-:W-:Y:S01]  /*1b90*/  IMAD.WIDE.U32 R20, R67, UR12, R20 ;  /* 0x0000000c43147c25 */ /* 0x001fe2000f8e0014 */
[----:B------:R-:W-:Y:S01]  /*1ba0*/  BSSY B1, `(.L_x_24) ;  /* 0x0000014000017945 */ /* 0x000fe20003800000 */
[----:B------:R-:W-:Y:S02]  /*1bb0*/  ISETP.GT.AND P0, PT, R9, 0x8, P0 ;  /* 0x000000080900780c */ /* 0x000fe40000704270 */
[----:B------:R-:W-:Y:S01]  /*1bc0*/  LEA.HI.X R15, R22, UR11, R69, 0x2, P1 ;  /* 0x0000000b160f7c11 */ /* 0x000fe200088f1445 */
[----:B------:R-:W-:Y:S01]  /*1bd0*/  IMAD.WIDE.U32 R22, R67, UR12, R12 ;  /* 0x0000000c43167c25 */ /* 0x000fe2000f8e000c */
[----:B------:R-:W-:Y:S02]  /*1be0*/  ISETP.GT.AND P1, PT, R10, 0x1, PT ;  /* 0x000000010a00780c */ /* 0x000fe40003f24270 */
[-C--:B------:R-:W-:Y:S01]  /*1bf0*/  IADD3 R57, P2, R56, R20.reuse, RZ ;  /* 0x0000001438397210 */ /* 0x080fe20007f5e0ff */
[C---:B------:R-:W-:Y:S01]  /*1c00*/  IMAD.IADD R67, R63.reuse, 0x1, R21 ;  /* 0x000000013f437824 */ /* 0x040fe200078e0215 */
[----:B------:R-:W-:Y:S01]  /*1c10*/  IADD3 R56, P4, R12, R20, RZ ;  /* 0x000000140c387210 */ /* 0x000fe20007f9e0ff */
[----:B------:R-:W-:Y:S01]  /*1c20*/  IMAD.IADD R23, R63, 0x1, R23 ;  /* 0x000000013f177824 */ /* 0x000fe200078e0217 */
[----:B------:R-:W-:Y:S01]  /*1c30*/  LEA R20, P6, R64, R14, 0x2 ;  /* 0x0000000e40147211 */ /* 0x000fe200078c10ff */
[----:B------:R-:W-:-:S04]  /*1c40*/  IMAD.WIDE.U32 R22, R59, UR8, R22 ;  /* 0x000000083b167c25 */ /* 0x000fc8000f8e0016 */
[----:B---3--:R-:W-:-:S04]  /*1c50*/  FMUL R11, R60, R7 ;  /* 0x000000073c0b7220 */ /* 0x008fc80000400000 */
[----:B--2---:R-:W-:Y:S01]  /*1c60*/  FFMA R11, R24, R6, R11 ;  /* 0x00000006180b7223 */ /* 0x004fe2000000000b */
[----:B------:R-:W-:Y:S01]  /*1c70*/  IMAD.X R24, R67, 0x1, R17, P2 ;  /* 0x0000000143187824 */ /* 0x000fe200010e0611 */
[----:B------:R-:W-:-:S03]  /*1c80*/  LEA R16, P2, R57, UR16, 0x2 ;  /* 0x0000001039107c11 */ /* 0x000fc6000f8410ff */
[----:B------:R0:W-:Y:S01]  /*1c90*/  @P5 STG.E desc[UR14][R14.64], R11 ;  /* 0x0000000b0e005986 */ /* 0x0001e2000c10190e */
[----:B------:R-:W-:Y:S02]  /*1ca0*/  ISETP.GT.AND P5, PT, R9, RZ, P1 ;  /* 0x000000ff0900720c */ /* 0x000fe40000fa4270 */
[----:B------:R-:W-:-:S11]  /*1cb0*/  LEA.HI.X R17, R57, UR17, R24, 0x2, P2 ;  /* 0x0000001139117c11 */ /* 0x000fd600090f1418 */
[----:B0-----:R-:W-:Y:S05]  /*1cc0*/  @!P5 BRA `(.L_x_25) ;  /* 0x000000000004d947 */ /* 0x001fea0003800000 */
[----:B------:R0:W5:Y:S02]  /*1cd0*/  LDG.E.LTC128B R60, desc[UR14][R16.64] ;  /* 0x0000000e103c7981 */ /* 0x000164000c1e1920 */
.L_x_25:
[----:B------:R-:W-:Y:S05]  /*1ce0*/  BSYNC B1 ;  /* 0x0000000000017941 */ /* 0x000fea0003800000 */
.L_x_24:
[----:B-----5:R-:W-:Y:S01]  /*1cf0*/  FMUL R12, R60, R7 ;  /* 0x000000073c0c7220 */ /* 0x020fe20000400000 */
[----:B------:R-:W-:Y:S01]  /*1d00*/  IMAD.IADD R11, R61, 0x1, R23 ;  /* 0x000000013d0b7824 */ /* 0x000fe200078e0217 */
[----:B------:R-:W-:Y:S01]  /*1d10*/  LEA.HI.X R21, R64, R15, R65, 0x2, P6 ;  /* 0x0000000f40157211 */ /* 0x000fe200030f1441 */
[----:B------:R-:W-:Y:S01]  /*1d20*/  BSSY B1, `(.L_x_26) ;  /* 0x0000008000017945 */ /* 0x000fe20003800000 */
[----:B------:R-:W-:Y:S01]  /*1d30*/  FFMA R23, R25, R6, R12 ;  /* 0x0000000619177223 */ /* 0x000fe2000000000c */
[----:B------:R-:W-:Y:S01]  /*1d40*/  LEA R24, P2, R22, UR16, 0x2 ;  /* 0x0000001016187c11 */ /* 0x000fe2000f8410ff */
[----:B------:R-:W-:-:S03]  /*1d50*/  IMAD.X R57, R13, 0x1, R67, P4 ;  /* 0x000000010d397824 */ /* 0x000fc600020e0643 */
[----:B------:R1:W-:Y:S01]  /*1d60*/  @P5 STG.E desc[UR14][R20.64], R23 ;  /* 0x0000001714005986 */ /* 0x0003e2000c10190e */
[----:B------:R-:W-:Y:S01]  /*1d70*/  LEA.HI.X R25, R22, UR17, R11, 0x2, P2 ;  /* 0x0000001116197c11 */ /* 0x000fe200090f140b */
[----:B------:R-:W-:Y:S07]  /*1d80*/  @!P0 BRA `(.L_x_27) ;  /* 0x0000000000048947 */ /* 0x000fee0003800000 */
[----:B------:R2:W5:Y:S02]  /*1d90*/  LDG.E.LTC128B R60, desc[UR14][R24.64+0x20] ;  /* 0x0000200e183c7981 */ /* 0x000564000c1e1920 */
.L_x_27:
[----:B------:R-:W-:Y:S05]  /*1da0*/  BSYNC B1 ;  /* 0x0000000000017941 */ /* 0x000fea0003800000 */
.L_x_26:
[----:B-----5:R-:W-:Y:S01]  /*1db0*/  FMUL R11, R60, R7 ;  /* 0x000000073c0b7220 */ /* 0x020fe20000400000 */
[----:B------:R-:W-:Y:S01]  /*1dc0*/  IMAD.WIDE.U32 R12, R59, UR8, R56 ;  /* 0x000000083b0c7c25 */ /* 0x000fe2000f8e0038 */
[----:B------:R-:W-:Y:S01]  /*1dd0*/  ISETP.GT.AND P1, PT, R9, 0x8, P1 ;  /* 0x000000080900780c */ /* 0x000fe20000f24270 */
[----:B------:R-:W-:Y:S02]  /*1de0*/  USHF.L.U64.HI UR10, UR12, 0x5, UR13 ;  /* 0x000000050c0a7899 */ /* 0x000fe4000801020d */
[----:B--2---:R-:W-:Y:S01]  /*1df0*/  FFMA R25, R26, R6, R11 ;  /* 0x000000061a197223 */ /* 0x004fe2000000000b */
[----:B------:R-:W-:Y:S01]  /*1e00*/  IMAD.IADD R11, R61, 0x1, R13 ;  /* 0x000000013d0b7824 */ /* 0x000fe200078e020d */
[----:B------:R-:W-:Y:S01]  /*1e10*/  LEA R22, P5, R12, UR16, 0x2 ;  /* 0x000000100c167c11 */ /* 0x000fe2000f8a10ff */
[----:B------:R-:W-:Y:S01]  /*1e20*/  @P0 IMAD.MOV.U32 R13, RZ, RZ, R15 ;  /* 0x000000ffff0d0224 */ /* 0x000fe200078e000f */
[----:B------:R-:W-:Y:S01]  /*1e30*/  ISETP.GT.AND P2, PT, R10, 0x8, PT ;  /* 0x000000080a00780c */ /* 0x000fe20003f44270 */
[----:B------:R-:W-:Y:S01]  /*1e40*/  USHF.L.U32 UR9, UR12, 0x5, URZ ;  /* 0x000000050c097899 */ /* 0x000fe2000800063f */
[----:B-1----:R-:W-:Y:S01]  /*1e50*/  LEA.HI.X R23, R12, UR17, R11, 0x2, P5 ;  /* 0x000000110c177c11 */ /* 0x002fe2000a8f140b */
[----:B------:R-:W-:Y:S01]  /*1e60*/  @P0 IMAD.MOV.U32 R12, RZ, RZ, R14 ;  /* 0x000000ffff0c0224 */ /* 0x000fe200078e000e */
[----:B------:R-:W-:Y:S01]  /*1e70*/  BSSY B1, `(.L_x_28) ;  /* 0x0000005000017945 */ /* 0x000fe20003800000 */
[----:B------:R-:W-:-:S03]  /*1e80*/  ISETP.GT.AND P4, PT, R9, RZ, P2 ;  /* 0x000000ff0900720c */ /* 0x000fc60001784270 */
[----:B------:R1:W-:Y:S01]  /*1e90*/  @P0 STG.E desc[UR14][R12.64+0x20], R25 ;  /* 0x000020190c000986 */ /* 0x0003e2000c10190e */
[----:B------:R-:W-:Y:S09]  /*1ea0*/  @!P1 BRA `(.L_x_29) ;  /* 0x0000000000049947 */ /* 0x000ff20003800000 */
[----:B------:R2:W5:Y:S02]  /*1eb0*/  LDG.E.LTC128B R60, desc[UR14][R22.64+0x20] ;  /* 0x0000200e163c7981 */ /* 0x000564000c1e1920 */
.L_x_29:
[----:B------:R-:W-:Y:S05]  /*1ec0*/  BSYNC B1 ;  /* 0x0000000000017941 */ /* 0x000fea0003800000 */
.L_x_28:
[----:B-1---5:R-:W-:Y:S01]  /*1ed0*/  FMUL R12, R60, R7 ;  /* 0x000000073c0c7220 */ /* 0x022fe20000400000 */
[----:B--2---:R-:W-:-:S03]  /*1ee0*/  IADD3 R22, P0, R18, UR9, RZ ;  /* 0x0000000912167c10 */ /* 0x004fc6000ff1e0ff */
[----:B------:R-:W-:Y:S01]  /*1ef0*/  FFMA R57, R27, R6, R12 ;  /* 0x000000061b397223 */ /* 0x000fe2000000000c */
[----:B------:R-:W-:-:S04]  /*1f00*/  IADD3.X R23, R19, UR10, RZ, P0, !PT ;  /* 0x0000000a13177c10 */ /* 0x000fc800087fe4ff */
[----:B------:R1:W-:Y:S04]  /*1f10*/  @P1 STG.E desc[UR14][R20.64+0x20], R57 ;  /* 0x0000203914001986 */ /* 0x0003e8000c10190e */
[----:B------:R-:W2:Y:S01]  /*1f20*/  @P4 LDG.E.LTC128B R60, desc[UR14][R22.64] ;  /* 0x0000000e163c4981 */ /* 0x000ea2000c1e1920 */
[C---:B------:R-:W-:Y:S01]  /*1f30*/  IMAD.SHL.U32 R59, R64.reuse, 0x20, RZ ;  /* 0x00000020403b7824 */ /* 0x040fe200078e00ff */
[----:B------:R-:W-:Y:S01]  /*1f40*/  SHF.L.U64.HI R13, R64, 0x5, R65 ;  /* 0x00000005400d7819 */ /* 0x000fe20000010241 */
[----:B------:R-:W-:Y:S01]  /*1f50*/  BSSY B1, `(.L_x_30) ;  /* 0x000000c000017945 */ /* 0x000fe20003800000 */
[----:B------:R-:W-:Y:S02]  /*1f60*/  ISETP.GT.AND P0, PT, R10, 0x9, PT ;  /* 0x000000090a00780c */ /* 0x000fe40003f04270 */
[----:B------:R-:W-:-:S02]  /*1f70*/  IADD3 R24, P5, R59, R14, RZ ;  /* 0x0000000e3b187210 */ /* 0x000fc40007fbe0ff */
[----:B------:R-:W-:-:S03]  /*1f80*/  ISETP.GT.AND P1, PT, R9, RZ, P0 ;  /* 0x000000ff0900720c */ /* 0x000fc60000724270 */
[----:B------:R-:W-:Y:S01]  /*1f90*/  IMAD.X R25, R13, 0x1, R15, P5 ;  /* 0x000000010d197824 */ /* 0x000fe200028e060f */
[----:B------:R-:W-:-:S04]  /*1fa0*/  IADD3 R26, P5, R16, UR9, RZ ;  /* 0x00000009101a7c10 */ /* 0x000fc8000ffbe0ff */
[----:B------:R-:W-:Y:S01]  /*1fb0*/  IADD3.X R27, R17, UR10, RZ, P5, !PT ;  /* 0x0000000a111b7c10 */ /* 0x000fe2000affe4ff */
[----:B--2---:R-:W-:-:S04]  /*1fc0*/  FMUL R11, R60, R7 ;  /* 0x000000073c0b7220 */ /* 0x004fc80000400000 */
[----:B------:R-:W-:-:S05]  /*1fd0*/  FFMA R11, R28, R6, R11 ;  /* 0x000000061c0b7223 */ /* 0x000fca000000000b */
[----:B------:R1:W-:Y:S01]  /*1fe0*/  @P4 STG.E desc[UR14][R24.64], R11 ;  /* 0x0000000b18004986 */ /* 0x0003e2000c10190e */
[----:B------:R-:W-:Y:S05]  /*1ff0*/  @!P1 BRA `(.L_x_31) ;  /* 0x0000000000049947 */ /* 0x000fea0003800000 */
[----:B------:R2:W5:Y:S02]  /*2000*/  LDG.E.LTC128B R60, desc[UR14][R26.64] ;  /* 0x0000000e1a3c7981 */ /* 0x000564000c1e1920 */
.L_x_31:
[----:B------:R-:W-:Y:S05]  /*2010*/  BSYNC B1 ;  /* 0x0000000000017941 */ /* 0x000fea0003800000 */
.L_x_30:
[----:B------:R-:W-:Y:S01]  /*2020*/  UIADD3 UR7, UP0, UR9, 0x20, URZ ;  /* 0x0000002009077890 */ /* 0x000fe2000ff1e03f */
[----:B------:R-:W-:Y:S01]  /*2030*/  ISETP.GT.AND P2, PT, R9, 0x8, P2 ;  /* 0x000000080900780c */ /* 0x000fe20001744270 */
[----:B-----5:R-:W-:Y:S01]  /*2040*/  FMUL R12, R60, R7 ;  /* 0x000000073c0c7220 */ /* 0x020fe20000400000 */
[----:B------:R-:W-:Y:S01]  /*2050*/  IADD3 R56, P4, R59, R20, RZ ;  /* 0x000000143b387210 */ /* 0x000fe20007f9e0ff */
[----:B------:R-:W-:Y:S02]  /*2060*/  UIADD3.X UR8, URZ, UR10, URZ, UP0, !UPT ;  /* 0x0000000a3f087290 */ /* 0x000fe400087fe43f */
[----:B------:R-:W-:Y:S01]  /*2070*/  IADD3 R18, P5, R18, UR7, RZ ;  /* 0x0000000712127c10 */ /* 0x000fe2000ffbe0ff */
[----:B------:R-:W-:Y:S01]  /*2080*/  FFMA R61, R29, R6, R12 ;  /* 0x000000061d3d7223 */ /* 0x000fe2000000000c */
[----:B-1----:R-:W-:Y:S02]  /*2090*/  IMAD.X R57, R13, 0x1, R21, P4 ;  /* 0x000000010d397824 */ /* 0x002fe400020e0615 */
[----:B------:R-:W-:-:S03]  /*20a0*/  IADD3.X R19, R19, UR8, RZ, P5, !PT ;  /* 0x0000000813137c10 */ /* 0x000fc6000affe4ff */
[----:B------:R1:W-:Y:S04]  /*20b0*/  @P1 STG.E desc[UR14][R56.64], R61 ;  /* 0x0000003d38001986 */ /* 0x0003e8000c10190e */
[----:B------:R-:W3:Y:S01]  /*20c0*/  @P2 LDG.E.LTC128B R60, desc[UR14][R18.64] ;  /* 0x0000000e123c2981 */ /* 0x000ee2000c1e1920 */
[----:B------:R-:W-:Y:S01]  /*20d0*/  IADD3 R12, P1, R59, 0x20, RZ ;  /* 0x000000203b0c7810 */ /* 0x000fe20007f3e0ff */
[----:B------:R-:W-:Y:S01]  /*20e0*/  BSSY B1, `(.L_x_32) ;  /* 0x000000c000017945 */ /* 0x000fe20003800000 */
[----:B------:R-:W-:Y:S02]  /*20f0*/  ISETP.GT.AND P4, PT, R9, 0x8, P0 ;  /* 0x000000080900780c */ /* 0x000fe40000784270 */
[----:B------:R-:W-:Y:S01]  /*2100*/  IADD3 R14, P5, R12, R14, RZ ;  /* 0x0000000e0c0e7210 */ /* 0x000fe20007fbe0ff */
[----:B------:R-:W-:Y:S01]  /*2110*/  IMAD.X R11, RZ, RZ, R13, P1 ;  /* 0x000000ffff0b7224 */ /* 0x000fe200008e060d */
[----:B0-----:R-:W-:-:S03]  /*2120*/  IADD3 R16, P0, R16, UR7, RZ ;  /* 0x0000000710107c10 */ /* 0x001fc6000ff1e0ff */
[----:B------:R-:W-:Y:S01]  /*2130*/  IMAD.X R15, R11, 0x1, R15, P5 ;  /* 0x000000010b0f7824 */ /* 0x000fe200028e060f */
[----:B------:R-:W-:Y:S01]  /*2140*/  IADD3.X R17, R17, UR8, RZ, P0, !PT ;  /* 0x0000000811117c10 */ /* 0x000fe200087fe4ff */
[----:B---3--:R-:W-:-:S04]  /*2150*/  FMUL R29, R60, R7 ;  /* 0x000000073c1d7220 */ /* 0x008fc80000400000 */
[----:B------:R-:W-:-:S05]  /*2160*/  FFMA R29, R30, R6, R29 ;  /* 0x000000061e1d7223 */ /* 0x000fca000000001d */
[----:B------:R1:W-:Y:S01]  /*2170*/  @P2 STG.E desc[UR14][R14.64], R29 ;  /* 0x0000001d0e002986 */ /* 0x0003e2000c10190e */
[----:B------:R-:W-:Y:S05]  /*2180*/  @!P4 BRA `(.L_x_33) ;  /* 0x000000000004c947 */ /* 0x000fea0003800000 */
[----:B------:R0:W5:Y:S02]  /*2190*/  LDG.E.LTC128B R60, desc[UR14][R16.64] ;  /* 0x0000000e103c7981 */ /* 0x000164000c1e1920 */
.L_x_33:
[----:B------:R-:W-:Y:S05]  /*21a0*/  BSYNC B1 ;  /* 0x0000000000017941 */ /* 0x000fea0003800000 */
.L_x_32:
[----:B-1----:R-:W-:Y:S01]  /*21b0*/  IADD3 R14, P2, R12, R20, RZ ;  /* 0x000000140c0e7210 */ /* 0x002fe20007f5e0ff */
[----:B0----5:R-:W-:Y:S01]  /*21c0*/  FMUL R16, R60, R7 ;  /* 0x000000073c107220 */ /* 0x021fe20000400000 */
[C---:B------:R-:W-:Y:S01]  /*21d0*/  ISETP.GT.AND P1, PT, R10.reuse, 0x10, PT ;  /* 0x000000100a00780c */ /* 0x040fe20003f24270 */
[----:B------:R-:W-:Y:S01]  /*21e0*/  BSSY B1, `(.L_x_34) ;  /* 0x000000b000017945 */ /* 0x000fe20003800000 */
[----:B------:R-:W-:Y:S01]  /*21f0*/  ISETP.GT.AND P0, PT, R10, 0x11, PT ;  /* 0x000000110a00780c */ /* 0x000fe20003f04270 */
[----:B------:R-:W-:Y:S01]  /*2200*/  FFMA R31, R31, R6, R16 ;  /* 0x000000061f1f7223 */ /* 0x000fe20000000010 */
[----:B------:R-:W-:Y:S01]  /*2210*/  IMAD.X R15, R11, 0x1, R21, P2 ;  /* 0x000000010b0f7824 */ /* 0x000fe200010e0615 */
[----:B------:R-:W-:Y:S02]  /*2220*/  ISETP.GT.AND P5, PT, R9, RZ, P1 ;  /* 0x000000ff0900720c */ /* 0x000fe40000fa4270 */
[----:B------:R-:W-:Y:S02]  /*2230*/  IADD3 R16, P2, R22, UR9, RZ ;  /* 0x0000000916107c10 */ /* 0x000fe4000ff5e0ff */
[----:B------:R0:W-:Y:S01]  /*2240*/  @P4 STG.E desc[UR14][R14.64], R31 ;  /* 0x0000001f0e004986 */ /* 0x0001e2000c10190e */
[----:B------:R-:W-:-:S02]  /*2250*/  IADD3 R18, P6, R24, R59, RZ ;  /* 0x0000003b18127210 */ /* 0x000fc40007fde0ff */
[----:B------:R-:W-:-:S06]  /*2260*/  IADD3.X R17, R23, UR10, RZ, P2, !PT ;  /* 0x0000000a17117c10 */ /* 0x000fcc00097fe4ff */
[----:B------:R-:W-:Y:S05]  /*2270*/  @!P5 BRA `(.L_x_35) ;  /* 0x000000000004d947 */ /* 0x000fea0003800000 */
[----:B------:R1:W5:Y:S02]  /*2280*/  LDG.E.LTC128B R60, desc[UR14][R16.64] ;  /* 0x0000000e103c7981 */ /* 0x000364000c1e1920 */
.L_x_35:
[----:B------:R-:W-:Y:S05]  /*2290*/  BSYNC B1 ;  /* 0x0000000000017941 */ /* 0x000fea0003800000 */
.L_x_34:
[----:B0----5:R-:W-:Y:S01]  /*22a0*/  FMUL R15, R60, R7 ;  /* 0x000000073c0f7220 */ /* 0x021fe20000400000 */
[----:B------:R-:W-:Y:S01]  /*22b0*/  IMAD.X R19, R25, 0x1, R13, P6 ;  /* 0x0000000119137824 */ /* 0x000fe200030e060d */
[----:B------:R-:W-:Y:S01]  /*22c0*/  ISETP.GT.AND P2, PT, R9, RZ, P0 ;  /* 0x000000ff0900720c */ /* 0x000fe20000744270 */
[----:B------:R-:W-:Y:S01]  /*22d0*/  BSSY B1, `(.L_x_36) ;  /* 0x0000008000017945 */ /* 0x000fe20003800000 */
[----:B------:R-:W-:Y:S01]  /*22e0*/  FFMA R21, R32, R6, R15 ;  /* 0x0000000620157223 */ /* 0x000fe2000000000f */
[----:B------:R-:W-:Y:S02]  /*22f0*/  IADD3 R14, P6, R26, UR9, RZ ;  /* 0x000000091a0e7c10 */ /* 0x000fe4000ffde0ff */
[----:B------:R-:W-:Y:S02]  /*2300*/  IADD3 R20, P4, R56, R59, RZ ;  /* 0x0000003b38147210 */ /* 0x000fe40007f9e0ff */
[----:B------:R0:W-:Y:S01]  /*2310*/  @P5 STG.E desc[UR14][R18.64], R21 ;  /* 0x0000001512005986 */ /* 0x0001e2000c10190e */
[----:B------:R-:W-:-:S05]  /*2320*/  IADD3.X R15, R27, UR10, RZ, P6, !PT ;  /* 0x0000000a1b0f7c10 */ /* 0x000fca000b7fe4ff */
[----:B------:R-:W-:Y:S05]  /*2330*/  @!P2 BRA `(.L_x_37) ;  /* 0x000000000004a947 */ /* 0x000fea0003800000 */
[----:B------:R3:W5:Y:S02]  /*2340*/  LDG.E.LTC128B R60, desc[UR14][R14.64] ;  /* 0x0000000e0e3c7981 */ /* 0x000764000c1e1920 */
.L_x_37:
[----:B------:R-:W-:Y:S05]  /*2350*/  BSYNC B1 ;  /* 0x0000000000017941 */ /* 0x000fea0003800000 */
.L_x_36:
[----:B-----5:R-:W-:Y:S01]  /*2360*/  FMUL R28, R60, R7 ;  /* 0x000000073c1c7220 */ /* 0x020fe20000400000 */
[----:B0-----:R-:W-:Y:S01]  /*2370*/  IMAD.X R21, R57, 0x1, R13, P4 ;  /* 0x0000000139157824 */ /* 0x001fe200020e060d */
[----:B------:R-:W-:Y:S01]  /*2380*/  ISETP.GT.AND P1, PT, R9, 0x8, P1 ;  /* 0x000000080900780c */ /* 0x000fe20000f24270 */
        /* <DEDUP_REMOVED lines=8> */
.L_x_39:
[----:B------:R-:W-:Y:S05]  /*2410*/  BSYNC B1 ;  /* 0x0000000000017941 */ /* 0x000fea0003800000 */
.L_x_38:
[----:B----45:R-:W-:Y:S01]  /*2420*/  FMUL R23, R60, R7 ;  /* 0x000000073c177220 */ /* 0x030fe20000400000 */
[----:B------:R-:W-:Y:S01]  /*2430*/  IMAD.X R29, R11, 0x1, R25, P5 ;  /* 0x000000010b1d7824 */ /* 0x000fe200028e0619 */
[----:B------:R-:W-:Y:S01]  /*2440*/  ISETP.GT.AND P2, PT, R9, 0x8, P0 ;  /* 0x000000080900780c */ /* 0x000fe20000744270 */
[----:B------:R-:W-:Y:S01]  /*2450*/  BSSY B1, `(.L_x_40) ;  /* 0x0000007000017945 */ /* 0x000fe20003800000 */
[----:B------:R-:W-:Y:S01]  /*2460*/  FFMA R25, R34, R6, R23 ;  /* 0x0000000622197223 */ /* 0x000fe20000000017 */
[----:B------:R-:W-:-:S04]  /*2470*/  IADD3 R22, P0, R26, UR7, RZ ;  /* 0x000000071a167c10 */ /* 0x000fc8000ff1e0ff */
[----:B------:R4:W-:Y:S01]  /*2480*/  @P1 STG.E desc[UR14][R28.64], R25 ;  /* 0x000000191c001986 */ /* 0x0009e2000c10190e */
[----:B------:R-:W-:-:S05]  /*2490*/  IADD3.X R23, R27, UR8, RZ, P0, !PT ;  /* 0x000000081b177c10 */ /* 0x000fca00087fe4ff */
[----:B------:R-:W-:Y:S05]  /*24a0*/  @!P2 BRA `(.L_x_41) ;  /* 0x000000000004a947 */ /* 0x000fea0003800000 */
[----:B------:R0:W5:Y:S02]  /*24b0*/  LDG.E.LTC128B R60, desc[UR14][R22.64] ;  /* 0x0000000e163c7981 */ /* 0x000164000c1e1920 */
.L_x_41:
[----:B------:R-:W-:Y:S05]  /*24c0*/  BSYNC B1 ;  /* 0x0000000000017941 */ /* 0x000fea0003800000 */
.L_x_40:
[----:B0-----:R-:W-:Y:S01]  /*24d0*/  IADD3 R22, P5, R12, R56, RZ ;  /* 0x000000380c167210 */ /* 0x001fe20007fbe0ff */
[----:B-----5:R-:W-:Y:S01]  /*24e0*/  FMUL R24, R60, R7 ;  /* 0x000000073c187220 */ /* 0x020fe20000400000 */
        /* <DEDUP_REMOVED lines=8> */
[----:B--2---:R-:W-:-:S02]  /*2570*/  IADD3 R26, P5, R18, R59, RZ ;  /* 0x0000003b121a7210 */ /* 0x004fc40007fbe0ff */
[----:B----4-:R-:W-:-:S06]  /*2580*/  IADD3.X R25, R17, UR10, RZ, P6, !PT ;  /* 0x0000000a11197c10 */ /* 0x010fcc000b7fe4ff */
[----:B------:R-:W-:Y:S05]  /*2590*/  @!P4 BRA `(.L_x_43) ;  /* 0x000000000004c947 */ /* 0x000fea0003800000 */
[----:B------:R2:W5:Y:S02]  /*25a0*/  LDG.E.LTC128B R60, desc[UR14][R24.64] ;  /* 0x0000000e183c7981 */ /* 0x000564000c1e1920 */
.L_x_43:
[----:B------:R-:W-:Y:S05]  /*25b0*/  BSYNC B1 ;  /* 0x0000000000017941 */ /* 0x000fea0003800000 */
.L_x_42:
        /* <DEDUP_REMOVED lines=11> */
.L_x_45:
[----:B------:R-:W-:Y:S05]  /*2670*/  BSYNC B1 ;  /* 0x0000000000017941 */ /* 0x000fea0003800000 */
.L_x_44:
[----:B-----5:R-:W-:Y:S01]  /*2680*/  FMUL R30, R60, R7 ;  /* 0x000000073c1e7220 */ /* 0x020fe20000400000 */
[----:B0-----:R-:W-:Y:S01]  /*2690*/  IMAD.X R29, R21, 0x1, R13, P5 ;  /* 0x00000001151d7824 */ /* 0x001fe200028e060d */
[----:B------:R-:W-:Y:S01]  /*26a0*/  ISETP.GT.AND P1, PT, R9, 0x8, P1 ;  /* 0x000000080900780c */ /* 0x000fe20000f24270 */
[----:B------:R-:W-:Y:S01]  /*26b0*/  BSSY B1, `(.L_x_46) ;  /* 0x0000008000017945 */ /* 0x000fe20003800000 */
[----:B------:R-:W-:Y:S01]  /*26c0*/  FFMA R37, R37, R6, R30 ;  /* 0x0000000625257223 */ /* 0x000fe2000000001e */
[----:B-1----:R-:W-:Y:S02]  /*26d0*/  IADD3 R16, P4, R16, UR7, RZ ;  /* 0x0000000710107c10 */ /* 0x002fe4000ff9e0ff */
[----:B------:R-:W-:Y:S02]  /*26e0*/  IADD3 R30, P5, R18, R12, RZ ;  /* 0x0000000c121e7210 */ /* 0x000fe40007fbe0ff */
[----:B------:R0:W-:Y:S01]  /*26f0*/  @P2 STG.E desc[UR14][R28.64], R37 ;  /* 0x000000251c002986 */ /* 0x0001e2000c10190e */
[----:B------:R-:W-:-:S05]  /*2700*/  IADD3.X R17, R17, UR8, RZ, P4, !PT ;  /* 0x0000000811117c10 */ /* 0x000fca000a7fe4ff */
[----:B------:R-:W-:Y:S05]  /*2710*/  @!P1 BRA `(.L_x_47) ;  /* 0x0000000000049947 */ /* 0x000fea0003800000 */
[----:B------:R1:W5:Y:S02]  /*2720*/  LDG.E.LTC128B R60, desc[UR14][R16.64] ;  /* 0x0000000e103c7981 */ /* 0x000364000c1e1920 */
.L_x_47:
[----:B------:R-:W-:Y:S05]  /*2730*/  BSYNC B1 ;  /* 0x0000000000017941 */ /* 0x000fea0003800000 */
.L_x_46:
[----:B-1---5:R-:W-:Y:S01]  /*2740*/  FMUL R17, R60, R7 ;  /* 0x000000073c117220 */ /* 0x022fe20000400000 */
[----:B------:R-:W-:Y:S01]  /*2750*/  IMAD.X R31, R19, 0x1, R11, P5 ;  /* 0x00000001131f7824 */ /* 0x000fe200028e060b */
[----:B------:R-:W-:Y:S01]  /*2760*/  ISETP.GT.AND P2, PT, R9, 0x8, P0 ;  /* 0x000000080900780c */ /* 0x000fe20000744270 */
[----:B------:R-:W-:Y:S01]  /*2770*/  BSSY B1, `(.L_x_48) ;  /* 0x0000007000017945 */ /* 0x000fe20003800000 */
[----:B------:R-:W-:Y:S01]  /*2780*/  FFMA R17, R38, R6, R17 ;  /* 0x0000000626117223 */ /* 0x000fe20000000011 */
[----:B---3--:R-:W-:-:S04]  /*2790*/  IADD3 R14, P0, R14, UR7, RZ ;  /* 0x000000070e0e7c10 */ /* 0x008fc8000ff1e0ff */
[----:B------:R1:W-:Y:S01]  /*27a0*/  @P1 STG.E desc[UR14][R30.64], R17 ;  /* 0x000000111e001986 */ /* 0x0003e2000c10190e */
[----:B------:R-:W-:-:S05]  /*27b0*/  IADD3.X R15, R15, UR8, RZ, P0, !PT ;  /* 0x000000080f0f7c10 */ /* 0x000fca00087fe4ff */
[----:B------:R-:W-:Y:S05]  /*27c0*/  @!P2 BRA `(.L_x_49) ;  /* 0x000000000004a947 */ /* 0x000fea0003800000 */
[----:B------:R3:W5:Y:S02]  /*27d0*/  LDG.E.LTC128B R60, desc[UR14][R14.64] ;  /* 0x0000000e0e3c7981 */ /* 0x000764000c1e1920 */
.L_x_49:
[----:B------:R-:W-:Y:S05]  /*27e0*/  BSYNC B1 ;  /* 0x0000000000017941 */ /* 0x000fea0003800000 */
.L_x_48:
[----:B---3--:R-:W-:Y:S01]  /*27f0*/  IADD3 R14, P5, R20, R12, RZ ;  /* 0x0000000c140e7210 */ /* 0x008fe20007fbe0ff */
        /* <DEDUP_REMOVED lines=10> */
[----:B-1----:R-:W-:-:S06]  /*28a0*/  IADD3.X R17, R25, UR10, RZ, P6, !PT ;  /* 0x0000000a19117c10 */ /* 0x002fcc000b7fe4ff */
[----:B------:R-:W-:Y:S05]  /*28b0*/  @!P4 BRA `(.L_x_51) ;  /* 0x000000000004c947 */ /* 0x000fea0003800000 */
[----:B------:R1:W5:Y:S02]  /*28c0*/  LDG.E.LTC128B R60, desc[UR14][R16.64] ;  /* 0x0000000e103c7981 */ /* 0x000364000c1e1920 */
.L_x_51:
[----:B------:R-:W-:Y:S05]  /*28d0*/  BSYNC B1 ;  /* 0x0000000000017941 */ /* 0x000fea0003800000 */
.L_x_50:
[----:B---3-5:R-:W-:Y:S01]  /*28e0*/  FMUL R15, R60, R7 ;  /* 0x000000073c0f7220 */ /* 0x028fe20000400000 */
        /* <DEDUP_REMOVED lines=10> */
.L_x_53:
[----:B------:R-:W-:Y:S05]  /*2990*/  BSYNC B1 ;  /* 0x0000000000017941 */ /* 0x000fea0003800000 */
.L_x_52:
[----:B-----5:R-:W-:Y:S01]  /*29a0*/  FMUL R30, R60, R7 ;  /* 0x000000073c1e7220 */ /* 0x020fe20000400000 */
[----:B---3--:R-:W-:Y:S01]  /*29b0*/  IMAD.X R21, R29, 0x1, R13, P5 ;  /* 0x000000011d157824 */ /* 0x008fe200028e060d */
[----:B------:R-:W-:Y:S01]  /*29c0*/  ISETP.GT.AND P1, PT, R9, 0x8, P1 ;  /* 0x000000080900780c */ /* 0x000fe20000f24270 */
[----:B------:R-:W-:Y:S01]  /*29d0*/  BSSY B1, `(.L_x_54) ;  /* 0x0000008000017945 */ /* 0x000fe20003800000 */
[----:B------:R-:W-:Y:S01]  /*29e0*/  FFMA R41, R41, R6, R30 ;  /* 0x0000000629297223 */ /* 0x000fe2000000001e */
[----:B--2---:R-:W-:Y:S02]  /*29f0*/  IADD3 R24, P4, R24, UR7, RZ ;  /* 0x0000000718187c10 */ /* 0x004fe4000ff9e0ff */
[----:B------:R-:W-:Y:S02]  /*2a00*/  IADD3 R30, P5, R26, R12, RZ ;  /* 0x0000000c1a1e7210 */ /* 0x000fe40007fbe0ff */
[----:B------:R2:W-:Y:S01]  /*2a10*/  @P2 STG.E desc[UR14][R20.64], R41 ;  /* 0x0000002914002986 */ /* 0x0005e2000c10190e */
[----:B------:R-:W-:-:S05]  /*2a20*/  IADD3.X R25, R25, UR8, RZ, P4, !PT ;  /* 0x0000000819197c10 */ /* 0x000fca000a7fe4ff */
[----:B------:R-:W-:Y:S05]  /*2a30*/  @!P1 BRA `(.L_x_55) ;  /* 0x0000000000049947 */ /* 0x000fea0003800000 */
[----:B------:R3:W5:Y:S02]  /*2a40*/  LDG.E.LTC128B R60, desc[UR14][R24.64] ;  /* 0x0000000e183c7981 */ /* 0x000764000c1e1920 */
.L_x_55:
[----:B------:R-:W-:Y:S05]  /*2a50*/  BSYNC B1 ;  /* 0x0000000000017941 */ /* 0x000fea0003800000 */
.L_x_54:
[----:B---3-5:R-:W-:Y:S01]  /*2a60*/  FMUL R25, R60, R7 ;  /* 0x000000073c197220 */ /* 0x028fe20000400000 */
[----:B------:R-:W-:Y:S01]  /*2a70*/  IMAD.X R31, R27, 0x1, R11, P5 ;  /* 0x000000011b1f7824 */ /* 0x000fe200028e060b */
[----:B------:R-:W-:Y:S01]  /*2a80*/  ISETP.GT.AND P2, PT, R9, 0x8, P0 ;  /* 0x000000080900780c */ /* 0x000fe20000744270 */
[----:B------:R-:W-:Y:S01]  /*2a90*/  BSSY B1, `(.L_x_56) ;  /* 0x0000007000017945 */ /* 0x000fe20003800000 */
[----:B------:R-:W-:Y:S01]  /*2aa0*/  FFMA R25, R42, R6, R25 ;  /* 0x000000062a197223 */ /* 0x000fe20000000019 */
[----:B----4-:R-:W-:-:S04]  /*2ab0*/  IADD3 R22, P0, R22, UR7, RZ ;  /* 0x0000000716167c10 */ /* 0x010fc8000ff1e0ff */
[----:B------:R3:W-:Y:S01]  /*2ac0*/  @P1 STG.E desc[UR14][R30.64], R25 ;  /* 0x000000191e001986 */ /* 0x0007e2000c10190e */
[----:B------:R-:W-:-:S05]  /*2ad0*/  IADD3.X R23, R23, UR8, RZ, P0, !PT ;  /* 0x0000000817177c10 */ /* 0x000fca00087fe4ff */
[----:B------:R-:W-:Y:S05]  /*2ae0*/  @!P2 BRA `(.L_x_57) ;  /* 0x000000000004a947 */ /* 0x000fea0003800000 */
[----:B------:R4:W5:Y:S02]  /*2af0*/  LDG.E.LTC128B R60, desc[UR14][R22.64] ;  /* 0x0000000e163c7981 */ /* 0x000964000c1e1920 */
.L_x_57:
[----:B------:R-:W-:Y:S05]  /*2b00*/  BSYNC B1 ;  /* 0x0000000000017941 */ /* 0x000fea0003800000 */
.L_x_56:
[----:B----4-:R-:W-:Y:S01]  /*2b10*/  IADD3 R22, P5, R28, R12, RZ ;  /* 0x0000000c1c167210 */ /* 0x010fe20007fbe0ff */
        /* <DEDUP_REMOVED lines=10> */
[----:B---3--:R-:W-:-:S06]  /*2bc0*/  IADD3.X R25, R17, UR10, RZ, P6, !PT ;  /* 0x0000000a11197c10 */ /* 0x008fcc000b7fe4ff */
[----:B------:R-:W-:Y:S05]  /*2bd0*/  @!P4 BRA `(.L_x_59) ;  /* 0x000000000004c947 */ /* 0x000fea0003800000 */
[----:B------:R3:W5:Y:S02]  /*2be0*/  LDG.E.LTC128B R60, desc[UR14][R24.64] ;  /* 0x0000000e183c7981 */ /* 0x000764000c1e1920 */
.L_x_59:
[----:B------:R-:W-:Y:S05]  /*2bf0*/  BSYNC B1 ;  /* 0x0000000000017941 */ /* 0x000fea0003800000 */
.L_x_58:
[----:B----45:R-:W-:Y:S01]  /*2c00*/  FMUL R23, R60, R7 ;  /* 0x000000073c177220 */ /* 0x030fe20000400000 */
[----:B------:R-:W-:Y:S01]  /*2c10*/  IMAD.X R27, R19, 0x1, R13, P5 ;  /* 0x00000001131b7824 */ /* 0x000fe200028e060d */
[----:B------:R-:W-:Y:S01]  /*2c20*/  ISETP.GT.AND P2, PT, R9, RZ, P0 ;  /* 0x000000ff0900720c */ /* 0x000fe20000744270 */
[----:B------:R-:W-:Y:S01]  /*2c30*/  BSSY B1, `(.L_x_60) ;  /* 0x0000008000017945 */ /* 0x000fe20003800000 */
[----:B0-----:R-:W-:Y:S01]  /*2c40*/  FFMA R29, R44, R6, R23 ;  /* 0x000000062c1d7223 */ /* 0x001fe20000000017 */
[----:B------:R-:W-:Y:S02]  /*2c50*/  IADD3 R22, P6, R14, UR9, RZ ;  /* 0x000000090e167c10 */ /* 0x000fe4000ffde0ff */
[----:B------:R-:W-:Y:S02]  /*2c60*/  IADD3 R28, P5, R20, R59, RZ ;  /* 0x0000003b141c7210 */ /* 0x000fe40007fbe0ff */
[----:B------:R0:W-:Y:S01]  /*2c70*/  @P4 STG.E desc[UR14][R26.64], R29 ;  /* 0x0000001d1a004986 */ /* 0x0001e2000c10190e */
[----:B------:R-:W-:-:S05]  /*2c80*/  IADD3.X R23, R15, UR10, RZ, P6, !PT ;  /* 0x0000000a0f177c10 */ /* 0x000fca000b7fe4ff */
[----:B------:R-:W-:Y:S05]  /*2c90*/  @!P2 BRA `(.L_x_61) ;  /* 0x000000000004a947 */ /* 0x000fea0003800000 */
[----:B------:R4:W5:Y:S02]  /*2ca0*/  LDG.E.LTC128B R60, desc[UR14][R22.64] ;  /* 0x0000000e163c7981 */ /* 0x000964000c1e1920 */
.L_x_61:
[----:B------:R-:W-:Y:S05]  /*2cb0*/  BSYNC B1 ;  /* 0x0000000000017941 */ /* 0x000fea0003800000 */
.L_x_60:
        /* <DEDUP_REMOVED lines=11> */
.L_x_63:
[----:B------:R-:W-:Y:S05]  /*2d70*/  BSYNC B1 ;  /* 0x0000000000017941 */ /* 0x000fea0003800000 */
.L_x_62:
[----:B-1---5:R-:W-:Y:S01]  /*2d80*/  FMUL R17, R60, R7 ;  /* 0x000000073c117220 */ /* 0x022fe20000400000 */
        /* <DEDUP_REMOVED lines=9> */
.L_x_65:
[----:B------:R-:W-:Y:S05]  /*2e20*/  BSYNC B1 ;  /* 0x0000000000017941 */ /* 0x000fea0003800000 */
.L_x_64:
        /* <DEDUP_REMOVED lines=14> */
.L_x_67:
[----:B------:R-:W-:Y:S05]  /*2f10*/  BSYNC B1 ;  /* 0x0000000000017941 */ /* 0x000fea0003800000 */
.L_x_66:
[----:B0----5:R-:W-:Y:S01]  /*2f20*/  FMUL R15, R60, R7 ;  /* 0x000000073c0f7220 */ /* 0x021fe20000400000 */
[----:B------:R-:W-:Y:S01]  /*2f30*/  IMAD.X R19, R27, 0x1, R13, P6 ;  /* 0x000000011b137824 */ /* 0x000fe200030e060d */
[----:B------:R-:W-:Y:S01]  /*2f40*/  ISETP.GT.AND P2, PT, R9, RZ, P1 ;  /* 0x000000ff0900720c */ /* 0x000fe20000f44270 */
[----:B------:R-:W-:Y:S01]  /*2f50*/  BSSY B1, `(.L_x_68) ;  /* 0x0000007000017945 */ /* 0x000fe20003800000 */
[----:B------:R-:W-:Y:S01]  /*2f60*/  FFMA R15, R48, R6, R15 ;  /* 0x00000006300f7223 */ /* 0x000fe2000000000f */
[----:B------:R-:W-:-:S04]  /*2f70*/  IADD3 R32, P0, R22, UR9, RZ ;  /* 0x0000000916207c10 */ /* 0x000fc8000ff1e0ff */
[----:B------:R0:W-:Y:S01]  /*2f80*/  @P5 STG.E desc[UR14][R18.64], R15 ;  /* 0x0000000f12005986 */ /* 0x0001e2000c10190e */
[----:B------:R-:W-:-:S05]  /*2f90*/  IADD3.X R33, R23, UR10, RZ, P0, !PT ;  /* 0x0000000a17217c10 */ /* 0x000fca00087fe4ff */
[----:B------:R-:W-:Y:S05]  /*2fa0*/  @!P2 BRA `(.L_x_69) ;  /* 0x000000000004a947 */ /* 0x000fea0003800000 */
[----:B------:R0:W5:Y:S02]  /*2fb0*/  LDG.E.LTC128B R60, desc[UR14][R32.64] ;  /* 0x0000000e203c7981 */ /* 0x000164000c1e1920 */
.L_x_69:
[----:B------:R-:W-:Y:S05]  /*2fc0*/  BSYNC B1 ;  /* 0x0000000000017941 */ /* 0x000fea0003800000 */
.L_x_68:
[----:B------:R-:W-:Y:S01]  /*2fd0*/  IADD3 R14, P5, R28, R59, RZ ;  /* 0x0000003b1c0e7210 */ /* 0x000fe20007fbe0ff */
[----:B--2--5:R-:W-:Y:S01]  /*2fe0*/  FMUL R20, R60, R7 ;  /* 0x000000073c147220 */ /* 0x024fe20000400000 */
[----:B------:R-:W-:Y:S01]  /*2ff0*/  ISETP.GT.AND P4, PT, R9, 0x8, P4 ;  /* 0x000000080900780c */ /* 0x000fe20002784270 */
[----:B------:R-:W-:Y:S01]  /*3000*/  BSSY B1, `(.L_x_70) ;  /* 0x000000a000017945 */ /* 0x000fe20003800000 */
[----:B------:R-:W-:Y:S01]  /*3010*/  ISETP.GT.AND P0, PT, R10, 0x38, PT ;  /* 0x000000380a00780c */ /* 0x000fe20003f04270 */
[----:B------:R-:W-:Y:S01]  /*3020*/  FFMA R49, R49, R6, R20 ;  /* 0x0000000631317223 */ /* 0x000fe20000000014 */
[----:B0-----:R-:W-:Y:S01]  /*3030*/  IMAD.X R15, R29, 0x1, R13, P5 ;  /* 0x000000011d0f7824 */ /* 0x001fe200028e060d */
[----:B------:R-:W-:Y:S02]  /*3040*/  IADD3 R20, P6, R24, UR7, RZ ;  /* 0x0000000718147c10 */ /* 0x000fe4000ffde0ff */
[----:B------:R-:W-:Y:S02]  /*3050*/  IADD3 R30, P5, R26, R12, RZ ;  /* 0x0000000c1a1e7210 */ /* 0x000fe40007fbe0ff */
[----:B------:R0:W-:Y:S01]  /*3060*/  @P2 STG.E desc[UR14][R14.64], R49 ;  /* 0x000000310e002986 */ /* 0x0001e2000c10190e */
[----:B------:R-:W-:-:S03]  /*3070*/  IADD3.X R21, R25, UR8, RZ, P6, !PT ;  /* 0x0000000819157c10 */ /* 0x000fc6000b7fe4ff */
[----:B------:R-:W-:Y:S07]  /*3080*/  @!P4 BRA `(.L_x_71) ;  /* 0x000000000004c947 */ /* 0x000fee0003800000 */
[----:B------:R2:W5:Y:S02]  /*3090*/  LDG.E.LTC128B R60, desc[UR14][R20.64] ;  /* 0x0000000e143c7981 */ /* 0x000564000c1e1920 */
.L_x_71:
[----:B------:R-:W-:Y:S05]  /*30a0*/  BSYNC B1 ;  /* 0x0000000000017941 */ /* 0x000fea0003800000 */
.L_x_70:
[----:B--2--5:R-:W-:Y:S01]  /*30b0*/  FMUL R21, R60, R7 ;  /* 0x000000073c157220 */ /* 0x024fe20000400000 */
[----:B------:R-:W-:Y:S01]  /*30c0*/  IMAD.X R31, R27, 0x1, R11, P5 ;  /* 0x000000011b1f7824 */ /* 0x000fe200028e060b */
[----:B------:R-:W-:Y:S01]  /*30d0*/  ISETP.GT.AND P1, PT, R9, 0x8, P1 ;  /* 0x000000080900780c */ /* 0x000fe20000f24270 */
[----:B------:R-:W-:Y:S01]  /*30e0*/  BSSY B1, `(.L_x_72) ;  /* 0x0000008000017945 */ /* 0x000fe20003800000 */
[----:B---3--:R-:W-:Y:S01]  /*30f0*/  FFMA R25, R50, R6, R21 ;  /* 0x0000000632197223 */ /* 0x008fe20000000015 */
[----:B------:R-:W-:Y:S02]  /*3100*/  IADD3 R20, P5, R22, UR7, RZ ;  /* 0x0000000716147c10 */ /* 0x000fe4000ffbe0ff */
[----:B------:R-:W-:Y:S02]  /*3110*/  ISETP.GT.AND P2, PT, R10, 0x39, PT ;  /* 0x000000390a00780c */ /* 0x000fe40003f44270 */
[----:B------:R2:W-:Y:S01]  /*3120*/  @P4 STG.E desc[UR14][R30.64], R25 ;  /* 0x000000191e004986 */ /* 0x0005e2000c10190e */
[----:B------:R-:W-:-:S05]  /*3130*/  IADD3.X R21, R23, UR8, RZ, P5, !PT ;  /* 0x0000000817157c10 */ /* 0x000fca000affe4ff */
[----:B------:R-:W-:Y:S05]  /*3140*/  @!P1 BRA `(.L_x_73) ;  /* 0x0000000000049947 */ /* 0x000fea0003800000 */
[----:B------:R3:W5:Y:S02]  /*3150*/  LDG.E.LTC128B R60, desc[UR14][R20.64] ;  /* 0x0000000e143c7981 */ /* 0x000764000c1e1920 */
.L_x_73:
[----:B------:R-:W-:Y:S05]  /*3160*/  BSYNC B1 ;  /* 0x0000000000017941 */ /* 0x000fea0003800000 */
.L_x_72:
[----:B---3--:R-:W-:Y:S01]  /*3170*/  IADD3 R20, P6, R28, R12, RZ ;  /* 0x0000000c1c147210 */ /* 0x008fe20007fde0ff */
[----:B-----5:R-:W-:Y:S01]  /*3180*/  FMUL R10, R60, R7 ;  /* 0x000000073c0a7220 */ /* 0x020fe20000400000 */
[----:B------:R-:W-:Y:S01]  /*3190*/  ISETP.GT.AND P4, PT, R9, RZ, P0 ;  /* 0x000000ff0900720c */ /* 0x000fe20000784270 */
[----:B------:R-:W-:Y:S01]  /*31a0*/  BSSY B1, `(.L_x_74) ;  /* 0x0000009000017945 */ /* 0x000fe20003800000 */
[----:B----4-:R-:W-:Y:S01]  /*31b0*/  IADD3 R22, P5, R18, R59, RZ ;  /* 0x0000003b12167210 */ /* 0x010fe20007fbe0ff */
[----:B------:R-:W-:Y:S02]  /*31c0*/  IMAD.X R21, R29, 0x1, R11, P6 ;  /* 0x000000011d157824 */ /* 0x000fe400030e060b */
[----:B------:R-:W-:-:S05]  /*31d0*/  FFMA R51, R51, R6, R10 ;  /* 0x0000000633337223 */ /* 0x000fca000000000a */
[----:B------:R3:W-:Y:S03]  /*31e0*/  @P1 STG.E desc[UR14][R20.64], R51 ;  /* 0x0000003314001986 */ /* 0x0007e6000c10190e */
[----:B------:R-:W-:Y:S05]  /*31f0*/  @!P4 BRA `(.L_x_75) ;  /* 0x00000000000cc947 */ /* 0x000fea0003800000 */
[----:B---3--:R-:W-:-:S04]  /*3200*/  IADD3 R20, P1, R16, UR9, RZ ;  /* 0x0000000910147c10 */ /* 0x008fc8000ff3e0ff */
[----:B------:R-:W-:-:S05]  /*3210*/  IADD3.X R21, R17, UR10, RZ, P1, !PT ;  /* 0x0000000a11157c10 */ /* 0x000fca0008ffe4ff */
[----:B------:R4:W5:Y:S04]  /*3220*/  LDG.E.LTC128B R60, desc[UR14][R20.64] ;  /* 0x0000000e143c7981 */ /* 0x000968000c1e1920 */
.L_x_75:
[----:B------:R-:W-:Y:S05]  /*3230*/  BSYNC B1 ;  /* 0x0000000000017941 */ /* 0x000fea0003800000 */
.L_x_74:
[----:B---345:R-:W-:Y:S01]  /*3240*/  FMUL R21, R60, R7 ;  /* 0x000000073c157220 */ /* 0x038fe20000400000 */
[----:B------:R-:W-:Y:S01]  /*3250*/  IMAD.X R23, R19, 0x1, R13, P5 ;  /* 0x0000000113177824 */ /* 0x000fe200028e060d */
[----:B------:R-:W-:Y:S01]  /*3260*/  ISETP.GT.AND P1, PT, R9, RZ, P2 ;  /* 0x000000ff0900720c */ /* 0x000fe20001724270 */
[----:B------:R-:W-:Y:S01]  /*3270*/  BSSY B1, `(.L_x_76) ;  /* 0x0000008000017945 */ /* 0x000fe20003800000 */
[----:B--2---:R-:W-:Y:S01]  /*3280*/  FFMA R25, R52, R6, R21 ;  /* 0x0000000634197223 */ /* 0x004fe20000000015 */
[----:B------:R-:W-:Y:S02]  /*3290*/  IADD3 R20, P6, R32, UR9, RZ ;  /* 0x0000000920147c10 */ /* 0x000fe4000ffde0ff */
[----:B------:R-:W-:Y:S02]  /*32a0*/  IADD3 R24, P5, R14, R59, RZ ;  /* 0x0000003b0e187210 */ /* 0x000fe40007fbe0ff */
[----:B------:R2:W-:Y:S01]  /*32b0*/  @P4 STG.E desc[UR14][R22.64], R25 ;  /* 0x0000001916004986 */ /* 0x0005e2000c10190e */
[----:B------:R-:W-:-:S05]  /*32c0*/  IADD3.X R21, R33, UR10, RZ, P6, !PT ;  /* 0x0000000a21157c10 */ /* 0x000fca000b7fe4ff */
[----:B------:R-:W-:Y:S05]  /*32d0*/  @!P1 BRA `(.L_x_77) ;  /* 0x0000000000049947 */ /* 0x000fea0003800000 */
[----:B------:R3:W5:Y:S02]  /*32e0*/  LDG.E.LTC128B R60, desc[UR14][R20.64] ;  /* 0x0000000e143c7981 */ /* 0x000764000c1e1920 */
.L_x_77:
[----:B------:R-:W-:Y:S05]  /*32f0*/  BSYNC B1 ;  /* 0x0000000000017941 */ /* 0x000fea0003800000 */
.L_x_76:
[----:B-----5:R-:W-:Y:S01]  /*3300*/  FMUL R10, R60, R7 ;  /* 0x000000073c0a7220 */ /* 0x020fe20000400000 */
[----:B--2---:R-:W-:Y:S01]  /*3310*/  IMAD.X R25, R15, 0x1, R13, P5 ;  /* 0x000000010f197824 */ /* 0x004fe200028e060d */
[----:B------:R-:W-:Y:S01]  /*3320*/  ISETP.GT.AND P0, PT, R9, 0x8, P0 ;  /* 0x000000080900780c */ /* 0x000fe20000704270 */
[----:B------:R-:W-:Y:S01]  /*3330*/  BSSY B1, `(.L_x_78) ;  /* 0x0000008000017945 */ /* 0x000fe20003800000 */
[----:B------:R-:W-:Y:S01]  /*3340*/  FFMA R53, R53, R6, R10 ;  /* 0x0000000635357223 */ /* 0x000fe2000000000a */
[----:B-1----:R-:W-:Y:S02]  /*3350*/  IADD3 R16, P4, R16, UR7, RZ ;  /* 0x0000000710107c10 */ /* 0x002fe4000ff9e0ff */
[----:B---3--:R-:W-:Y:S02]  /*3360*/  IADD3 R20, P5, R18, R12, RZ ;  /* 0x0000000c12147210 */ /* 0x008fe40007fbe0ff */
[----:B------:R1:W-:Y:S01]  /*3370*/  @P1 STG.E desc[UR14][R24.64], R53 ;  /* 0x0000003518001986 */ /* 0x0003e2000c10190e */
[----:B------:R-:W-:-:S05]  /*3380*/  IADD3.X R17, R17, UR8, RZ, P4, !PT ;  /* 0x0000000811117c10 */ /* 0x000fca000a7fe4ff */
[----:B------:R-:W-:Y:S05]  /*3390*/  @!P0 BRA `(.L_x_79) ;  /* 0x0000000000048947 */ /* 0x000fea0003800000 */
[----:B------:R2:W5:Y:S02]  /*33a0*/  LDG.E.LTC128B R60, desc[UR14][R16.64] ;  /* 0x0000000e103c7981 */ /* 0x000564000c1e1920 */
.L_x_79:
[----:B------:R-:W-:Y:S05]  /*33b0*/  BSYNC B1 ;  /* 0x0000000000017941 */ /* 0x000fea0003800000 */
.L_x_78:
[----:B------:R-:W-:Y:S01]  /*33c0*/  ISETP.GT.AND P2, PT, R9, 0x8, P2 ;  /* 0x000000080900780c */ /* 0x000fe20001744270 */
[----:B-----5:R-:W-:Y:S01]  /*33d0*/  FMUL R13, R60, R7 ;  /* 0x000000073c0d7220 */ /* 0x020fe20000400000 */
[----:B------:R-:W-:Y:S01]  /*33e0*/  IMAD.X R21, R19, 0x1, R11, P5 ;  /* 0x0000000113157824 */ /* 0x000fe200028e060b */
[----:B------:R-:W-:Y:S02]  /*33f0*/  BSSY B1, `(.L_x_80) ;  /* 0x0000007000017945 */ /* 0x000fe40003800000 */
[----:B------:R-:W-:-:S05]  /*3400*/  FFMA R13, R54, R6, R13 ;  /* 0x00000006360d7223 */ /* 0x000fca000000000d */
[----:B------:R3:W-:Y:S01]  /*3410*/  @P0 STG.E desc[UR14][R20.64], R13 ;  /* 0x0000000d14000986 */ /* 0x0007e2000c10190e */
[----:B--2---:R-:W-:-:S04]  /*3420*/  IADD3 R16, P0, R32, UR7, RZ ;  /* 0x0000000720107c10 */ /* 0x004fc8000ff1e0ff */
[----:B------:R-:W-:Y:S01]  /*3430*/  IADD3.X R17, R33, UR8, RZ, P0, !PT ;  /* 0x0000000821117c10 */ /* 0x000fe200087fe4ff */
[----:B------:R-:W-:Y:S08]  /*3440*/  @!P2 BRA `(.L_x_81) ;  /* 0x000000000004a947 */ /* 0x000ff00003800000 */
[----:B------:R2:W5:Y:S02]  /*3450*/  LDG.E.LTC128B R60, desc[UR14][R16.64] ;  /* 0x0000000e103c7981 */ /* 0x000564000c1e1920 */
.L_x_81:
[----:B------:R-:W-:Y:S05]  /*3460*/  BSYNC B1 ;  /* 0x0000000000017941 */ /* 0x000fea0003800000 */
.L_x_80:
[----:B------:R-:W-:Y:S05]  /*3470*/  @!P2 BRA `(.L_x_82) ;  /* 0x0000000800d4a947 */ /* 0x000fea0003800000 */
[----:B------:R-:W-:Y:S01]  /*3480*/  IADD3 R12, P0, R14, R12, RZ ;  /* 0x0000000c0e0c7210 */ /* 0x000fe20007f1e0ff */
[----:B-----5:R-:W-:-:S04]  /*3490*/  FMUL R60, R60, R7 ;  /* 0x000000073c3c7220 */ /* 0x020fc80000400000 */
[----:B---3--:R-:W-:Y:S02]  /*34a0*/  IMAD.X R13, R15, 0x1, R11, P0 ;  /* 0x000000010f0d7824 */ /* 0x008fe400000e060b */
[----:B------:R-:W-:-:S05]  /*34b0*/  FFMA R55, R55, R6, R60 ;  /* 0x0000000637377223 */ /* 0x000fca000000003c */
[----:B------:R4:W-:Y:S01]  /*34c0*/  STG.E desc[UR14][R12.64], R55 ;  /* 0x000000370c007986 */ /* 0x0009e2000c10190e */
[----:B------:R-:W-:Y:S05]  /*34d0*/  BRA `(.L_x_82) ;  /* 0x0000000800bc7947 */ /* 0x000fea0003800000 */
.L_x_23:
[----:B------:R-:W-:Y:S01]  /*34e0*/  ULDC.64 UR8, c[0x0][0x6c0] ;  /* 0x0001b00000087ab9 */ /* 0x000fe20000000a00 */
[----:B------:R-:W-:Y:S01]  /*34f0*/  ISETP.GT.AND P2, PT, R10, 0x1, PT ;  /* 0x000000010a00780c */ /* 0x000fe20003f44270 */
[-C--:B--2---:R-:W-:Y:S01]  /*3500*/  FMUL R11, R24, R6.reuse ;  /* 0x00000006180b7220 */ /* 0x084fe20000400000 */
[----:B------:R-:W-:Y:S01]  /*3510*/  LEA R12, P1, R22, UR8, 0x2 ;  /* 0x00000008160c7c11 */ /* 0x000fe2000f8210ff */
[-C--:B------:R-:W-:Y:S01]  /*3520*/  FMUL R25, R25, R6.reuse ;  /* 0x0000000619197220 */ /* 0x080fe20000400000 */
[C---:B------:R-:W-:Y:S01]  /*3530*/  ISETP.GT.AND P4, PT, R9.reuse, RZ, P2 ;  /* 0x000000ff0900720c */ /* 0x040fe20001784270 */
[----:B------:R-:W-:Y:S01]  /*3540*/  IMAD.SHL.U32 R59, R64, 0x20, RZ ;  /* 0x00000020403b7824 */ /* 0x000fe200078e00ff */
[----:B------:R-:W-:Y:S01]  /*3550*/  LEA.HI.X R13, R22, UR9, R69, 0x2, P1 ;  /* 0x00000009160d7c11 */ /* 0x000fe200088f1445 */
[-C--:B------:R-:W-:Y:S01]  /*3560*/  FMUL R19, R26, R6.reuse ;  /* 0x000000061a137220 */ /* 0x080fe20000400000 */
[----:B------:R-:W-:Y:S01]  /*3570*/  ISETP.GT.AND P1, PT, R9, 0x8, P0 ;  /* 0x000000080900780c */ /* 0x000fe20000724270 */
[----:B------:R-:W-:Y:S01]  /*3580*/  FMUL R27, R27, R6 ;  /* 0x000000061b1b7220 */ /* 0x000fe20000400000 */
[----:B------:R-:W-:Y:S01]  /*3590*/  ISETP.GT.AND P0, PT, R10, 0x8, PT ;  /* 0x000000080a00780c */ /* 0x000fe20003f04270 */
[----:B------:R0:W-:Y:S01]  /*35a0*/  @P5 STG.E desc[UR14][R12.64], R11 ;  /* 0x0000000b0c005986 */ /* 0x0001e2000c10190e */
[C---:B------:R-:W-:Y:S01]  /*35b0*/  LEA R14, P5, R64.reuse, R12, 0x2 ;  /* 0x0000000c400e7211 */ /* 0x040fe200078a10ff */
[-C--:B------:R-:W-:Y:S01]  /*35c0*/  FMUL R29, R29, R6.reuse ;  /* 0x000000061d1d7220 */ /* 0x080fe20000400000 */
[----:B------:R-:W-:Y:S01]  /*35d0*/  ISETP.GT.AND P2, PT, R9, 0x8, P2 ;  /* 0x000000080900780c */ /* 0x000fe20001744270 */
[-C--:B------:R-:W-:Y:S01]  /*35e0*/  FMUL R31, R31, R6.reuse ;  /* 0x000000061f1f7220 */ /* 0x080fe20000400000 */
[C-C-:B------:R-:W-:Y:S01]  /*35f0*/  LEA.HI.X R15, R64.reuse, R13, R65.reuse, 0x2, P5 ;  /* 0x0000000d400f7211 */ /* 0x140fe200028f1441 */
[-C--:B------:R-:W-:Y:S01]  /*3600*/  FMUL R33, R33, R6.reuse ;  /* 0x0000000621217220 */ /* 0x080fe20000400000 */
[----:B------:R-:W-:Y:S01]  /*3610*/  SHF.L.U64.HI R57, R64, 0x5, R65 ;  /* 0x0000000540397819 */ /* 0x000fe20000010241 */
[----:B------:R-:W-:Y:S01]  /*3620*/  FMUL R35, R35, R6 ;  /* 0x0000000623237220 */ /* 0x000fe20000400000 */
[----:B------:R-:W-:Y:S01]  /*3630*/  ISETP.GT.AND P5, PT, R9, RZ, P0 ;  /* 0x000000ff0900720c */ /* 0x000fe200007a4270 */
[----:B------:R1:W-:Y:S01]  /*3640*/  @P4 STG.E desc[UR14][R14.64], R25 ;  /* 0x000000190e004986 */ /* 0x0003e2000c10190e */
[C---:B------:R-:W-:Y:S01]  /*3650*/  IADD3 R16, P4, R59.reuse, R12, RZ ;  /* 0x0000000c3b107210 */ /* 0x040fe20007f9e0ff */
[----:B0-----:R-:W-:Y:S01]  /*3660*/  FMUL R11, R28, R6 ;  /* 0x000000061c0b7220 */ /* 0x001fe20000400000 */
[----:B------:R-:W-:Y:S01]  /*3670*/  IADD3 R18, P6, R59, R14, RZ ;  /* 0x0000000e3b127210 */ /* 0x000fe20007fde0ff */
[----:B------:R0:W-:Y:S01]  /*3680*/  @P1 STG.E desc[UR14][R12.64+0x20], R19 ;  /* 0x000020130c001986 */ /* 0x0001e2000c10190e */
[----:B------:R-:W-:Y:S01]  /*3690*/  ISETP.GT.AND P1, PT, R10, 0x9, PT ;  /* 0x000000090a00780c */ /* 0x000fe20003f24270 */
[----:B------:R-:W-:Y:S01]  /*36a0*/  IMAD.X R17, R57, 0x1, R13, P4 ;  /* 0x0000000139117824 */ /* 0x000fe200020e060d */
[C---:B------:R-:W-:Y:S01]  /*36b0*/  ISETP.GT.AND P0, PT, R9.reuse, 0x8, P0 ;  /* 0x000000080900780c */ /* 0x040fe20000704270 */
[----:B------:R2:W-:Y:S01]  /*36c0*/  @P2 STG.E desc[UR14][R14.64+0x20], R27 ;  /* 0x0000201b0e002986 */ /* 0x0005e2000c10190e */
[----:B------:R-:W-:Y:S01]  /*36d0*/  ISETP.GT.AND P4, PT, R9, RZ, P1 ;  /* 0x000000ff0900720c */ /* 0x000fe20000f84270 */
[-C--:B------:R-:W-:Y:S01]  /*36e0*/  FMUL R37, R37, R6.reuse ;  /* 0x0000000625257220 */ /* 0x080fe20000400000 */
[----:B------:R-:W-:Y:S01]  /*36f0*/  IADD3 R61, P2, R59, 0x20, RZ ;  /* 0x000000203b3d7810 */ /* 0x000fe20007f5e0ff */
[----:B------:R3:W-:Y:S01]  /*3700*/  @P5 STG.E desc[UR14][R16.64], R11 ;  /* 0x0000000b10005986 */ /* 0x0007e2000c10190e */
[----:B------:R-:W-:Y:S01]  /*3710*/  ISETP.GT.AND P1, PT, R9, 0x8, P1 ;  /* 0x000000080900780c */ /* 0x000fe20000f24270 */
[-C--:B-1----:R-:W-:Y:S01]  /*3720*/  FMUL R25, R30, R6.reuse ;  /* 0x000000061e197220 */ /* 0x082fe20000400000 */
[----:B------:R-:W-:Y:S01]  /*3730*/  FMUL R39, R39, R6 ;  /* 0x0000000627277220 */ /* 0x000fe20000400000 */
[----:B0-----:R-:W-:Y:S01]  /*3740*/  IADD3 R12, P5, R61, R12, RZ ;  /* 0x0000000c3d0c7210 */ /* 0x001fe20007fbe0ff */
[----:B------:R-:W-:Y:S01]  /*3750*/  IMAD.X R19, R57, 0x1, R15, P6 ;  /* 0x0000000139137824 */ /* 0x000fe200030e060f */
[----:B------:R-:W-:Y:S01]  /*3760*/  IADD3 R20, P6, R59, R16, RZ ;  /* 0x000000103b147210 */ /* 0x000fe20007fde0ff */
[----:B------:R-:W-:Y:S01]  /*3770*/  IMAD.X R63, RZ, RZ, R57, P2 ;  /* 0x000000ffff3f7224 */ /* 0x000fe200010e0639 */
[----:B------:R-:W-:Y:S01]  /*3780*/  ISETP.GT.AND P2, PT, R10, 0x10, PT ;  /* 0x000000100a00780c */ /* 0x000fe20003f44270 */
[----:B------:R-:W-:Y:S01]  /*3790*/  FMUL R41, R41, R6 ;  /* 0x0000000629297220 */ /* 0x000fe20000400000 */
[----:B------:R-:W-:Y:S01]  /*37a0*/  @P4 STG.E desc[UR14][R18.64], R29 ;  /* 0x0000001d12004986 */ /* 0x000fe2000c10190e */
[----:B------:R-:W-:Y:S01]  /*37b0*/  IMAD.X R13, R63, 0x1, R13, P5 ;  /* 0x000000013f0d7824 */ /* 0x000fe200028e060d */
[----:B--2---:R-:W-:Y:S01]  /*37c0*/  IADD3 R14, P4, R61, R14, RZ ;  /* 0x0000000e3d0e7210 */ /* 0x004fe20007f9e0ff */
[----:B---3--:R-:W-:Y:S01]  /*37d0*/  FMUL R11, R32, R6 ;  /* 0x00000006200b7220 */ /* 0x008fe20000400000 */
[----:B------:R-:W-:Y:S01]  /*37e0*/  ISETP.GT.AND P5, PT, R9, RZ, P2 ;  /* 0x000000ff0900720c */ /* 0x000fe200017a4270 */
[----:B------:R-:W-:Y:S01]  /*37f0*/  IMAD.X R21, R57, 0x1, R17, P6 ;  /* 0x0000000139157824 */ /* 0x000fe200030e0611 */
[----:B------:R0:W-:Y:S01]  /*3800*/  @P0 STG.E desc[UR14][R12.64], R25 ;  /* 0x000000190c000986 */ /* 0x0001e2000c10190e */
[----:B------:R-:W-:Y:S01]  /*3810*/  ISETP.GT.AND P0, PT, R10, 0x11, PT ;  /* 0x000000110a00780c */ /* 0x000fe20003f04270 */
[----:B------:R-:W-:-:S02]  /*3820*/  IMAD.X R15, R63, 0x1, R15, P4 ;  /* 0x000000013f0f7824 */ /* 0x000fc400020e060f */
[-C--:B------:R-:W-:Y:S01]  /*3830*/  FMUL R43, R43, R6.reuse ;  /* 0x000000062b2b7220 */ /* 0x080fe20000400000 */
[-C--:B------:R-:W-:Y:S01]  /*3840*/  FMUL R45, R45, R6.reuse ;  /* 0x000000062d2d7220 */ /* 0x080fe20000400000 */
[----:B------:R-:W-:Y:S01]  /*3850*/  ISETP.GT.AND P4, PT, R9, RZ, P0 ;  /* 0x000000ff0900720c */ /* 0x000fe20000784270 */
[-C--:B------:R-:W-:Y:S01]  /*3860*/  FMUL R47, R47, R6.reuse ;  /* 0x000000062f2f7220 */ /* 0x080fe20000400000 */
[----:B------:R1:W-:Y:S01]  /*3870*/  @P1 STG.E desc[UR14][R14.64], R31 ;  /* 0x0000001f0e001986 */ /* 0x0003e2000c10190e */
[----:B------:R-:W-:Y:S01]  /*3880*/  ISETP.GT.AND P1, PT, R9, 0x8, P2 ;  /* 0x000000080900780c */ /* 0x000fe20001724270 */
[----:B------:R-:W-:Y:S01]  /*3890*/  FMUL R27, R48, R6 ;  /* 0x00000006301b7220 */ /* 0x000fe20000400000 */
[----:B------:R-:W-:Y:S01]  /*38a0*/  IADD3 R22, P2, R59, R18, RZ ;  /* 0x000000123b167210 */ /* 0x000fe20007f5e0ff */
[----:B------:R2:W-:Y:S01]  /*38b0*/  @P5 STG.E desc[UR14][R20.64], R11 ;  /* 0x0000000b14005986 */ /* 0x0005e2000c10190e */
[----:B0-----:R-:W-:Y:S01]  /*38c0*/  IADD3 R12, P5, R61, R16, RZ ;  /* 0x000000103d0c7210 */ /* 0x001fe20007fbe0ff */
[----:B------:R-:W-:Y:S01]  /*38d0*/  FMUL R25, R34, R6 ;  /* 0x0000000622197220 */ /* 0x000fe20000400000 */
[----:B------:R-:W-:Y:S01]  /*38e0*/  ISETP.GT.AND P0, PT, R9, 0x8, P0 ;  /* 0x000000080900780c */ /* 0x000fe20000704270 */
[----:B------:R-:W-:Y:S01]  /*38f0*/  IMAD.X R23, R57, 0x1, R19, P2 ;  /* 0x0000000139177824 */ /* 0x000fe200010e0613 */
[C---:B------:R-:W-:Y:S01]  /*3900*/  ISETP.GT.AND P2, PT, R10.reuse, 0x18, PT ;  /* 0x000000180a00780c */ /* 0x040fe20003f44270 */
[----:B------:R-:W-:Y:S01]  /*3910*/  IMAD.X R13, R63, 0x1, R17, P5 ;  /* 0x000000013f0d7824 */ /* 0x000fe200028e0611 */
[----:B------:R-:W-:Y:S01]  /*3920*/  IADD3 R16, P6, R59, R20, RZ ;  /* 0x000000143b107210 */ /* 0x000fe20007fde0ff */
[-C--:B------:R-:W-:Y:S01]  /*3930*/  FMUL R49, R49, R6.reuse ;  /* 0x0000000631317220 */ /* 0x080fe20000400000 */
[----:B------:R-:W-:Y:S01]  /*3940*/  @P4 STG.E desc[UR14][R22.64], R33 ;  /* 0x0000002116004986 */ /* 0x000fe2000c10190e */
[----:B------:R-:W-:Y:S01]  /*3950*/  ISETP.GT.AND P5, PT, R9, RZ, P2 ;  /* 0x000000ff0900720c */ /* 0x000fe200017a4270 */
[----:B------:R-:W-:Y:S01]  /*3960*/  FMUL R51, R51, R6 ;  /* 0x0000000633337220 */ /* 0x000fe20000400000 */
[----:B-1----:R-:W-:Y:S01]  /*3970*/  IADD3 R14, P4, R61, R18, RZ ;  /* 0x000000123d0e7210 */ /* 0x002fe20007f9e0ff */
[----:B------:R0:W-:Y:S01]  /*3980*/  @P1 STG.E desc[UR14][R12.64], R25 ;  /* 0x000000190c001986 */ /* 0x0001e2000c10190e */
[----:B------:R-:W-:Y:S01]  /*3990*/  ISETP.GT.AND P1, PT, R10, 0x19, PT ;  /* 0x000000190a00780c */ /* 0x000fe20003f24270 */
[-C--:B--2---:R-:W-:Y:S01]  /*39a0*/  FMUL R11, R36, R6.reuse ;  /* 0x00000006240b7220 */ /* 0x084fe20000400000 */
[----:B------:R-:W-:Y:S01]  /*39b0*/  IMAD.X R17, R57, 0x1, R21, P6 ;  /* 0x0000000139117824 */ /* 0x000fe200030e0615 */
[----:B------:R-:W-:Y:S01]  /*39c0*/  ISETP.GT.AND P2, PT, R9, 0x8, P2 ;  /* 0x000000080900780c */ /* 0x000fe20001744270 */
[----:B------:R-:W-:Y:S01]  /*39d0*/  IMAD.X R15, R63, 0x1, R19, P4 ;  /* 0x000000013f0f7824 */ /* 0x000fe200020e0613 */
[----:B------:R-:W-:Y:S01]  /*39e0*/  ISETP.GT.AND P4, PT, R9, RZ, P1 ;  /* 0x000000ff0900720c */ /* 0x000fe20000f84270 */
[-C--:B------:R-:W-:Y:S01]  /*39f0*/  FMUL R53, R53, R6.reuse ;  /* 0x0000000635357220 */ /* 0x080fe20000400000 */
[----:B------:R-:W-:Y:S01]  /*3a00*/  ISETP.GT.AND P1, PT, R9, 0x8, P1 ;  /* 0x000000080900780c */ /* 0x000fe20000f24270 */
[----:B------:R-:W-:Y:S01]  /*3a10*/  FMUL R55, R55, R6 ;  /* 0x0000000637377220 */ /* 0x000fe20000400000 */
[----:B------:R1:W-:Y:S01]  /*3a20*/  @P0 STG.E desc[UR14][R14.64], R35 ;  /* 0x000000230e000986 */ /* 0x0003e2000c10190e */
[----:B------:R-:W-:Y:S01]  /*3a30*/  IADD3 R18, P0, R59, R22, RZ ;  /* 0x000000163b127210 */ /* 0x000fe20007f1e0ff */
[----:B0-----:R-:W-:-:S02]  /*3a40*/  FMUL R25, R38, R6 ;  /* 0x0000000626197220 */ /* 0x001fc40000400000 */
[----:B------:R0:W-:Y:S01]  /*3a50*/  @P5 STG.E desc[UR14][R16.64], R11 ;  /* 0x0000000b10005986 */ /* 0x0001e2000c10190e */
[----:B------:R-:W-:Y:S01]  /*3a60*/  IADD3 R12, P5, R61, R20, RZ ;  /* 0x000000143d0c7210 */ /* 0x000fe20007fbe0ff */
[----:B------:R-:W-:Y:S01]  /*3a70*/  IMAD.X R19, R57, 0x1, R23, P0 ;  /* 0x0000000139137824 */ /* 0x000fe200000e0617 */
[C---:B------:R-:W-:Y:S02]  /*3a80*/  ISETP.GT.AND P0, PT, R10.reuse, 0x20, PT ;  /* 0x000000200a00780c */ /* 0x040fe40003f04270 */
[----:B------:R-:W-:Y:S01]  /*3a90*/  IADD3 R20, P6, R59, R16, RZ ;  /* 0x000000103b147210 */ /* 0x000fe20007fde0ff */
[----:B------:R-:W-:Y:S01]  /*3aa0*/  IMAD.X R13, R63, 0x1, R21, P5 ;  /* 0x000000013f0d7824 */ /* 0x000fe200028e0615 */
[----:B------:R-:W-:Y:S01]  /*3ab0*/  @P4 STG.E desc[UR14][R18.64], R37 ;  /* 0x0000002512004986 */ /* 0x000fe2000c10190e */
[----:B-1----:R-:W-:Y:S02]  /*3ac0*/  IADD3 R14, P5, R61, R22, RZ ;  /* 0x000000163d0e7210 */ /* 0x002fe40007fbe0ff */
[----:B------:R-:W-:Y:S01]  /*3ad0*/  ISETP.GT.AND P4, PT, R9, RZ, P0 ;  /* 0x000000ff0900720c */ /* 0x000fe20000784270 */
[----:B------:R1:W-:Y:S01]  /*3ae0*/  @P2 STG.E desc[UR14][R12.64], R25 ;  /* 0x000000190c002986 */ /* 0x0003e2000c10190e */
[----:B------:R-:W-:Y:S01]  /*3af0*/  ISETP.GT.AND P2, PT, R10, 0x21, PT ;  /* 0x000000210a00780c */ /* 0x000fe20003f44270 */
[----:B------:R-:W-:-:S02]  /*3b00*/  IMAD.X R15, R63, 0x1, R23, P5 ;  /* 0x000000013f0f7824 */ /* 0x000fc400028e0617 */
[----:B0-----:R-:W-:Y:S01]  /*3b10*/  FMUL R11, R40, R6 ;  /* 0x00000006280b7220 */ /* 0x001fe20000400000 */
[----:B------:R-:W-:Y:S01]  /*3b20*/  IMAD.X R21, R57, 0x1, R17, P6 ;  /* 0x0000000139157824 */ /* 0x000fe200030e0611 */
[----:B------:R-:W-:Y:S01]  /*3b30*/  ISETP.GT.AND P5, PT, R9, RZ, P2 ;  /* 0x000000ff0900720c */ /* 0x000fe200017a4270 */
[----:B------:R0:W-:Y:S01]  /*3b40*/  @P1 STG.E desc[UR14][R14.64], R39 ;  /* 0x000000270e001986 */ /* 0x0001e2000c10190e */
[----:B------:R-:W-:Y:S02]  /*3b50*/  IADD3 R22, P1, R59, R18, RZ ;  /* 0x000000123b167210 */ /* 0x000fe40007f3e0ff */
[----:B------:R-:W-:Y:S02]  /*3b60*/  ISETP.GT.AND P0, PT, R9, 0x8, P0 ;  /* 0x000000080900780c */ /* 0x000fe40000704270 */
[----:B------:R2:W-:Y:S01]  /*3b70*/  @P4 STG.E desc[UR14][R20.64], R11 ;  /* 0x0000000b14004986 */ /* 0x0005e2000c10190e */
[----:B-1----:R-:W-:Y:S01]  /*3b80*/  IADD3 R12, P4, R61, R16, RZ ;  /* 0x000000103d0c7210 */ /* 0x002fe20007f9e0ff */
[----:B------:R-:W-:Y:S01]  /*3b90*/  IMAD.X R23, R57, 0x1, R19, P1 ;  /* 0x0000000139177824 */ /* 0x000fe200008e0613 */
[----:B------:R-:W-:Y:S01]  /*3ba0*/  ISETP.GT.AND P2, PT, R9, 0x8, P2 ;  /* 0x000000080900780c */ /* 0x000fe20001744270 */
[----:B------:R-:W-:Y:S01]  /*3bb0*/  FMUL R25, R42, R6 ;  /* 0x000000062a197220 */ /* 0x000fe20000400000 */
[----:B------:R-:W-:Y:S01]  /*3bc0*/  ISETP.GT.AND P1, PT, R10, 0x28, PT ;  /* 0x000000280a00780c */ /* 0x000fe20003f24270 */
[----:B------:R-:W-:Y:S01]  /*3bd0*/  IMAD.X R13, R63, 0x1, R17, P4 ;  /* 0x000000013f0d7824 */ /* 0x000fe200020e0611 */
[----:B------:R-:W-:Y:S01]  /*3be0*/  @P5 STG.E desc[UR14][R22.64], R41 ;  /* 0x0000002916005986 */ /* 0x000fe2000c10190e */
[----:B0-----:R-:W-:-:S02]  /*3bf0*/  IADD3 R14, P5, R61, R18, RZ ;  /* 0x000000123d0e7210 */ /* 0x001fc40007fbe0ff */
[----:B------:R-:W-:Y:S01]  /*3c00*/  ISETP.GT.AND P4, PT, R9, RZ, P1 ;  /* 0x000000ff0900720c */ /* 0x000fe20000f84270 */
[----:B------:R0:W-:Y:S01]  /*3c10*/  @P0 STG.E desc[UR14][R12.64], R25 ;  /* 0x000000190c000986 */ /* 0x0001e2000c10190e */
[----:B------:R-:W-:Y:S01]  /*3c20*/  ISETP.GT.AND P0, PT, R10, 0x29, PT ;  /* 0x000000290a00780c */ /* 0x000fe20003f04270 */
[----:B------:R-:W-:Y:S01]  /*3c30*/  IMAD.X R15, R63, 0x1, R19, P5 ;  /* 0x000000013f0f7824 */ /* 0x000fe200028e0613 */
[----:B------:R-:W-:Y:S01]  /*3c40*/  IADD3 R16, P6, R59, R20, RZ ;  /* 0x000000143b107210 */ /* 0x000fe20007fde0ff */
[----:B--2---:R-:W-:Y:S01]  /*3c50*/  FMUL R11, R44, R6 ;  /* 0x000000062c0b7220 */ /* 0x004fe20000400000 */
[----:B------:R-:W-:Y:S02]  /*3c60*/  ISETP.GT.AND P5, PT, R9, RZ, P0 ;  /* 0x000000ff0900720c */ /* 0x000fe400007a4270 */
[----:B------:R1:W-:Y:S01]  /*3c70*/  @P2 STG.E desc[UR14][R14.64], R43 ;  /* 0x0000002b0e002986 */ /* 0x0003e2000c10190e */
[----:B------:R-:W-:Y:S01]  /*3c80*/  IMAD.X R17, R57, 0x1, R21, P6 ;  /* 0x0000000139117824 */ /* 0x000fe200030e0615 */
[----:B------:R-:W-:-:S02]  /*3c90*/  IADD3 R18, P2, R59, R22, RZ ;  /* 0x000000163b127210 */ /* 0x000fc40007f5e0ff */
[----:B------:R-:W-:Y:S01]  /*3ca0*/  ISETP.GT.AND P1, PT, R9, 0x8, P1 ;  /* 0x000000080900780c */ /* 0x000fe20000f24270 */
[----:B0-----:R-:W-:Y:S01]  /*3cb0*/  FMUL R25, R46, R6 ;  /* 0x000000062e197220 */ /* 0x001fe20000400000 */
[----:B------:R-:W-:Y:S01]  /*3cc0*/  @P4 STG.E desc[UR14][R16.64], R11 ;  /* 0x0000000b10004986 */ /* 0x000fe2000c10190e */
[----:B------:R-:W-:Y:S01]  /*3cd0*/  IADD3 R12, P4, R61, R20, RZ ;  /* 0x000000143d0c7210 */ /* 0x000fe20007f9e0ff */
[----:B------:R-:W-:Y:S01]  /*3ce0*/  IMAD.X R19, R57, 0x1, R23, P2 ;  /* 0x0000000139137824 */ /* 0x000fe200010e0617 */
[----:B------:R-:W-:Y:S02]  /*3cf0*/  ISETP.GT.AND P0, PT, R9, 0x8, P0 ;  /* 0x000000080900780c */ /* 0x000fe40000704270 */
[----:B------:R-:W-:Y:S01]  /*3d00*/  ISETP.GT.AND P2, PT, R10, 0x30, PT ;  /* 0x000000300a00780c */ /* 0x000fe20003f44270 */
[----:B------:R-:W-:Y:S01]  /*3d10*/  IMAD.X R13, R63, 0x1, R21, P4 ;  /* 0x000000013f0d7824 */ /* 0x000fe200020e0615 */
[----:B------:R-:W-:Y:S01]  /*3d20*/  @P5 STG.E desc[UR14][R18.64], R45 ;  /* 0x0000002d12005986 */ /* 0x000fe2000c10190e */
[----:B-1----:R-:W-:-:S02]  /*3d30*/  IADD3 R14, P5, R61, R22, RZ ;  /* 0x000000163d0e7210 */ /* 0x002fc40007fbe0ff */
[----:B------:R-:W-:Y:S01]  /*3d40*/  ISETP.GT.AND P4, PT, R9, RZ, P2 ;  /* 0x000000ff0900720c */ /* 0x000fe20001784270 */
[----:B------:R0:W-:Y:S01]  /*3d50*/  @P1 STG.E desc[UR14][R12.64], R25 ;  /* 0x000000190c001986 */ /* 0x0001e2000c10190e */
[----:B------:R-:W-:Y:S01]  /*3d60*/  IADD3 R20, P6, R59, R16, RZ ;  /* 0x000000103b147210 */ /* 0x000fe20007fde0ff */
[----:B------:R-:W-:Y:S01]  /*3d70*/  IMAD.X R15, R63, 0x1, R23, P5 ;  /* 0x000000013f0f7824 */ /* 0x000fe200028e0617 */
[----:B------:R-:W-:-:S03]  /*3d80*/  ISETP.GT.AND P1, PT, R10, 0x31, PT ;  /* 0x000000310a00780c */ /* 0x000fc60003f24270 */
[----:B------:R-:W-:Y:S01]  /*3d90*/  IMAD.X R21, R57, 0x1, R17, P6 ;  /* 0x0000000139157824 */ /* 0x000fe200030e0611 */
[C---:B------:R-:W-:Y:S01]  /*3da0*/  ISETP.GT.AND P5, PT, R9.reuse, RZ, P1 ;  /* 0x000000ff0900720c */ /* 0x040fe20000fa4270 */
[----:B------:R1:W-:Y:S01]  /*3db0*/  @P0 STG.E desc[UR14][R14.64], R47 ;  /* 0x0000002f0e000986 */ /* 0x0003e2000c10190e */
[----:B------:R-:W-:Y:S02]  /*3dc0*/  ISETP.GT.AND P6, PT, R9, 0x8, P2 ;  /* 0x000000080900780c */ /* 0x000fe400017c4270 */
        /* <DEDUP_REMOVED lines=8> */
[----:B------:R-:W-:-:S02]  /*3e50*/  ISETP.GT.AND P2, PT, R10, 0x39, PT ;  /* 0x000000390a00780c */ /* 0x000fc40003f44270 */
[----:B------:R-:W-:Y:S01]  /*3e60*/  IADD3 R10, P4, R61, R18, RZ ;  /* 0x000000123d0a7210 */ /* 0x000fe20007f9e0ff */
[----:B------:R-:W-:Y:S01]  /*3e70*/  @P5 STG.E desc[UR14][R22.64], R49 ;  /* 0x0000003116005986 */ /* 0x000fe2000c10190e */
[----:B-1----:R-:W-:-:S03]  /*3e80*/  IADD3 R14, P5, R59, R20, RZ ;  /* 0x000000143b0e7210 */ /* 0x002fc60007fbe0ff */
[----:B------:R-:W-:Y:S01]  /*3e90*/  IMAD.X R11, R63, 0x1, R19, P4 ;  /* 0x000000013f0b7824 */ /* 0x000fe200020e0613 */
[----:B------:R-:W-:Y:S01]  /*3ea0*/  IADD3 R18, P4, R61, R20, RZ ;  /* 0x000000143d127210 */ /* 0x000fe20007f9e0ff */
[----:B------:R0:W-:Y:S01]  /*3eb0*/  @P6 STG.E desc[UR14][R12.64], R25 ;  /* 0x000000190c006986 */ /* 0x0001e2000c10190e */
[--C-:B------:R-:W-:Y:S01]  /*3ec0*/  IMAD.X R15, R57, 0x1, R21.reuse, P5 ;  /* 0x00000001390f7824 */ /* 0x100fe200028e0615 */
[----:B------:R-:W-:Y:S02]  /*3ed0*/  ISETP.GT.AND P6, PT, R9, RZ, P0 ;  /* 0x000000ff0900720c */ /* 0x000fe400007c4270 */
[----:B------:R-:W-:Y:S01]  /*3ee0*/  IADD3 R16, P5, R59, R22, RZ ;  /* 0x000000163b107210 */ /* 0x000fe20007fbe0ff */
[----:B------:R-:W-:Y:S01]  /*3ef0*/  IMAD.X R19, R63, 0x1, R21, P4 ;  /* 0x000000013f137824 */ /* 0x000fe200020e0615 */
[C---:B------:R-:W-:Y:S01]  /*3f00*/  ISETP.GT.AND P4, PT, R9.reuse, RZ, P2 ;  /* 0x000000ff0900720c */ /* 0x040fe20001784270 */
[-C--:B--2---:R-:W-:Y:S01]  /*3f10*/  FMUL R21, R54, R6.reuse ;  /* 0x0000000636157220 */ /* 0x084fe20000400000 */
[----:B------:R-:W-:Y:S01]  /*3f20*/  ISETP.GT.AND P0, PT, R9, 0x8, P0 ;  /* 0x000000080900780c */ /* 0x000fe20000704270 */
[--C-:B------:R-:W-:Y:S01]  /*3f30*/  IMAD.X R17, R57, 0x1, R23.reuse, P5 ;  /* 0x0000000139117824 */ /* 0x100fe200028e0617 */
[----:B------:R-:W-:Y:S01]  /*3f40*/  ISETP.GT.AND P2, PT, R9, 0x8, P2 ;  /* 0x000000080900780c */ /* 0x000fe20001744270 */
[----:B------:R-:W-:Y:S01]  /*3f50*/  FMUL R9, R52, R6 ;  /* 0x0000000634097220 */ /* 0x000fe20000400000 */
[----:B0-----:R-:W-:Y:S01]  /*3f60*/  IADD3 R12, P5, R61, R22, RZ ;  /* 0x000000163d0c7210 */ /* 0x001fe20007fbe0ff */
[----:B------:R0:W-:Y:S04]  /*3f70*/  @P1 STG.E desc[UR14][R10.64], R51 ;  /* 0x000000330a001986 */ /* 0x0001e8000c10190e */
[----:B------:R-:W-:Y:S01]  /*3f80*/  IMAD.X R13, R63, 0x1, R23, P5 ;  /* 0x000000013f0d7824 */ /* 0x000fe200028e0617 */
[----:B------:R0:W-:Y:S04]  /*3f90*/  @P6 STG.E desc[UR14][R14.64], R9 ;  /* 0x000000090e006986 */ /* 0x0001e8000c10190e */
[----:B------:R0:W-:Y:S04]  /*3fa0*/  @P4 STG.E desc[UR14][R16.64], R53 ;  /* 0x0000003510004986 */ /* 0x0001e8000c10190e */
[----:B------:R0:W-:Y:S04]  /*3fb0*/  @P0 STG.E desc[UR14][R18.64], R21 ;  /* 0x0000001512000986 */ /* 0x0001e8000c10190e */
[----:B------:R0:W-:Y:S02]  /*3fc0*/  @P2 STG.E desc[UR14][R12.64], R55 ;  /* 0x000000370c002986 */ /* 0x0001e4000c10190e */
.L_x_82:
[----:B------:R-:W-:Y:S05]  /*3fd0*/  BSYNC B0 ;  /* 0x0000000000007941 */ /* 0x000fea0003800000 */
.L_x_22:
[----:B------:R-:W-:Y:S01]  /*3fe0*/  ULDC UR8, c[0x0][0xc] ;  /* 0x0000030000087ab9 */ /* 0x000fe20000000800 */
[----:B------:R-:W-:Y:S01]  /*3ff0*/  ULDC UR9, c[0x0][0x10] ;  /* 0x0000040000097ab9 */ /* 0x000fe20000000800 */
[----:B0-----:R-:W0:Y:S01]  /*4000*/  LDC R9, c[0x0][0x14] ;  /* 0x00000500ff097b82 */ /* 0x001e220000000800 */
[----:B------:R-:W-:Y:S01]  /*4010*/  UIMAD.WIDE.U32 UR8, UR8, UR9, URZ ;  /* 0x00000009080872a5 */ /* 0x000fe2000f8e003f */
[----:B------:R-:W-:Y:S02]  /*4020*/  IMAD.MOV.U32 R10, RZ, RZ, R0 ;  /* 0x000000ffff0a7224 */ /* 0x000fe400078e0000 */
[----:B------:R-:W-:Y:S02]  /*4030*/  IMAD.MOV.U32 R11, RZ, RZ, R5 ;  /* 0x000000ffff0b7224 */ /* 0x000fe400078e0005 */
[----:B--2---:R-:W-:Y:S02]  /*4040*/  IMAD.MOV.U32 R16, RZ, RZ, -0x1 ;  /* 0xffffffffff107424 */ /* 0x004fe400078e00ff */
[----:B------:R-:W-:-:S02]  /*4050*/  IMAD.MOV.U32 R59, RZ, RZ, -0x1 ;  /* 0xffffffffff3b7424 */ /* 0x000fc400078e00ff */
[----:B0-----:R-:W-:-:S04]  /*4060*/  IMAD.WIDE.U32 R10, R9, UR8, R10 ;  /* 0x00000008090a7c25 */ /* 0x001fc8000f8e000a */
[----:B------:R-:W-:Y:S01]  /*4070*/  IMAD R5, R9, UR9, RZ ;  /* 0x0000000909057c24 */ /* 0x000fe2000f8e02ff */
[----:B------:R-:W-:Y:S01]  /*4080*/  ULDC.64 UR8, c[0x0][0x750] ;  /* 0x0001d40000087ab9 */ /* 0x000fe20000000a00 */
[----:B------:R-:W-:Y:S01]  /*4090*/  PRMT R9, RZ, 0x7610, R9 ;  /* 0x00007610ff097816 */ /* 0x000fe20000000009 */
[----:B------:R-:W-:Y:S01]  /*40a0*/  IMAD.MOV.U32 R0, RZ, RZ, R10 ;  /* 0x000000ffff007224 */ /* 0x000fe200078e000a */
[----:B------:R-:W-:Y:S01]  /*40b0*/  ISETP.GE.U32.AND P0, PT, R10, UR8, PT ;  /* 0x000000080a007c0c */ /* 0x000fe2000bf06070 */
[----:B------:R-:W-:-:S05]  /*40c0*/  IMAD.IADD R5, R11, 0x1, R5 ;  /* 0x000000010b057824 */ /* 0x000fca00078e0205 */
[----:B------:R-:W-:-:S13]  /*40d0*/  ISETP.GE.U32.AND.EX P0, PT, R5, UR9, PT, P0 ;  /* 0x0000000905007c0c */ /* 0x000fda000bf06100 */
[----:B------:R-:W-:Y:S05]  /*40e0*/  @P0 BRA `(.L_x_83) ;  /* 0x0000000400680947 */ /* 0x000fea0003800000 */
[----:B---3--:R-:W0:Y:S01]  /*40f0*/  S2R R20, SR_CTAID.X ;  /* 0x0000000000147919 */ /* 0x008e220000002500 */
[----:B------:R-:W2:Y:S01]  /*4100*/  LDC.64 R14, c[0x0][0x728] ;  /* 0x0001ca00ff0e7b82 */ /* 0x000ea20000000a00 */
[----:B------:R-:W-:Y:S01]  /*4110*/  ULDC UR7, c[0x0][0x150] ;  /* 0x0000540000077ab9 */ /* 0x000fe20000000800 */
[----:B----4-:R-:W-:Y:S01]  /*4120*/  IMAD.MOV.U32 R12, RZ, RZ, R0 ;  /* 0x000000ffff0c7224 */ /* 0x010fe200078e0000 */
[----:B------:R-:W3:Y:S01]  /*4130*/  S2R R22, SR_CTAID.Y ;  /* 0x0000000000167919 */ /* 0x000ee20000002600 */
[----:B------:R-:W-:-:S04]  /*4140*/  IMAD.MOV.U32 R13, RZ, RZ, R5 ;  /* 0x000000ffff0d7224 */ /* 0x000fc800078e0005 */
[----:B------:R-:W4:Y:S08]  /*4150*/  LDC R23, c[0x0][0x144] ;  /* 0x00005100ff177b82 */ /* 0x000f300000000800 */
[----:B------:R-:W1:Y:S08]  /*4160*/  LDC R16, c[0x0][0x730] ;  /* 0x0001cc00ff107b82 */ /* 0x000e700000000800 */
[----:B------:R-:W1:Y:S01]  /*4170*/  LDC.64 R18, c[0x0][0x720] ;  /* 0x0001c800ff127b82 */ /* 0x000e620000000a00 */
[----:B--2---:R-:W-:-:S04]  /*4180*/  ISETP.NE.U32.AND P0, PT, R14, RZ, PT ;  /* 0x000000ff0e00720c */ /* 0x004fc80003f05070 */
[----:B------:R-:W-:Y:S02]  /*4190*/  ISETP.NE.AND.EX P0, PT, R15, RZ, PT, P0 ;  /* 0x000000ff0f00720c */ /* 0x000fe40003f05300 */
[----:B0-----:R-:W-:-:S05]  /*41a0*/  I2FP.F32.U32 R8, R20 ;  /* 0x0000001400087245 */ /* 0x001fca0000201000 */
[----:B------:R-:W-:-:S04]  /*41b0*/  FMUL R8, R8, UR7 ;  /* 0x0000000708087c20 */ /* 0x000fc80008400000 */
[----:B------:R0:W2:Y:S02]  /*41c0*/  F2I.U32.TRUNC.NTZ R21, R8 ;  /* 0x0000000800157305 */ /* 0x0000a4000020f000 */
[----:B---34-:R-:W-:Y:S05]  /*41d0*/  @!P0 BRA `(.L_x_84) ;  /* 0x0000000000288947 */ /* 0x018fea0003800000 */
[----:B------:R-:W3:Y:S02]  /*41e0*/  LDC R9, c[0x0][0x734] ;  /* 0x0001cd00ff097b82 */ /* 0x000ee40000000800 */
[----:B---3--:R-:W-:-:S05]  /*41f0*/  IADD3 R13, P0, R0, R9, RZ ;  /* 0x00000009000d7210 */ /* 0x008fca0007f1e0ff */
[----:B------:R-:W-:-:S04]  /*4200*/  IMAD.X R17, RZ, RZ, R5, P0 ;  /* 0x000000ffff117224 */ /* 0x000fc800000e0605 */
[----:B0-----:R-:W-:-:S04]  /*4210*/  IMAD.WIDE.U32 R8, R17, R14, RZ ;  /* 0x0000000e11087225 */ /* 0x001fc800078e00ff */
[----:B------:R-:W-:-:S04]  /*4220*/  IMAD.WIDE.U32 R10, P0, R13, R15, R8 ;  /* 0x0000000f0d0a7225 */ /* 0x000fc80007800008 */
[----:B------:R-:W-:-:S04]  /*4230*/  IMAD.WIDE.U32 R8, R13, R14, RZ ;  /* 0x0000000e0d087225 */ /* 0x000fc800078e00ff */
[----:B------:R-:W-:Y:S01]  /*4240*/  IMAD.X R13, RZ, RZ, RZ, P0 ;  /* 0x000000ffff0d7224 */ /* 0x000fe200000e06ff */
[----:B------:R-:W-:Y:S01]  /*4250*/  IADD3 RZ, P0, R9, R10, RZ ;  /* 0x0000000a09ff7210 */ /* 0x000fe20007f1e0ff */
[----:B------:R-:W-:-:S04]  /*4260*/  IMAD.MOV.U32 R12, RZ, RZ, R11 ;  /* 0x000000ffff0c7224 */ /* 0x000fc800078e000b */
[----:B------:R-:W-:-:S08]  /*4270*/  IMAD.WIDE.U32.X R12, R17, R15, R12, P0 ;  /* 0x0000000f110c7225 */ /* 0x000fd000000e040c */
.L_x_84:
[-CC-:B-1----:R-:W-:Y:S01]  /*4280*/  SHF.R.U64 R59, R12, R16.reuse, R13.reuse ;  /* 0x000000100c3b7219 */ /* 0x182fe2000000120d */
[----:B------:R-:W1:Y:S01]  /*4290*/  LDC.64 R28, c[0x0][0x740] ;  /* 0x0001d000ff1c7b82 */ /* 0x000e620000000a00 */
[----:B0-----:R-:W-:Y:S01]  /*42a0*/  SHF.R.U32.HI R8, RZ, R16, R13 ;  /* 0x00000010ff087219 */ /* 0x001fe2000001160d */
[----:B--2---:R-:W-:Y:S01]  /*42b0*/  IMAD.MOV R21, RZ, RZ, -R21 ;  /* 0x000000ffff157224 */ /* 0x004fe200078e0a15 */
[----:B------:R-:W-:Y:S01]  /*42c0*/  IADD3 R11, P0, RZ, -R59, RZ ;  /* 0x8000003bff0b7210 */ /* 0x000fe20007f1e0ff */
[----:B------:R-:W-:Y:S01]  /*42d0*/  ULDC UR7, c[0x0][0x154] ;  /* 0x0000550000077ab9 */ /* 0x000fe20000000800 */
[----:B------:R-:W-:Y:S02]  /*42e0*/  IMAD.MOV.U32 R13, RZ, RZ, 0x1 ;  /* 0x00000001ff0d7424 */ /* 0x000fe400078e00ff */
[----:B------:R-:W-:Y:S01]  /*42f0*/  IMAD R21, R23, R21, R20 ;  /* 0x0000001517157224 */ /* 0x000fe200078e0214 */
[----:B------:R-:W0:Y:S01]  /*4300*/  LDC R12, c[0x0][0x718] ;  /* 0x0001c600ff0c7b82 */ /* 0x000e220000000800 */
[----:B------:R-:W-:-:S02]  /*4310*/  IMAD.X R9, RZ, RZ, ~R8, P0 ;  /* 0x000000ffff097224 */ /* 0x000fc400000e0e08 */
[----:B------:R-:W-:Y:S02]  /*4320*/  IMAD.MOV.U32 R8, RZ, RZ, R0 ;  /* 0x000000ffff087224 */ /* 0x000fe400078e0000 */
[-C--:B------:R-:W-:Y:S02]  /*4330*/  IMAD R10, R9, R18.reuse, RZ ;  /* 0x00000012090a7224 */ /* 0x080fe400078e02ff */
[----:B------:R-:W-:Y:S01]  /*4340*/  IMAD.MOV.U32 R9, RZ, RZ, R5 ;  /* 0x000000ffff097224 */ /* 0x000fe200078e0005 */
[----:B------:R-:W2:Y:S01]  /*4350*/  LDC R24, c[0x0][0x708] ;  /* 0x0001c200ff187b82 */ /* 0x000ea20000000800 */
[----:B------:R-:W-:-:S04]  /*4360*/  IMAD.WIDE.U32 R8, R11, R18, R8 ;  /* 0x000000120b087225 */ /* 0x000fc800078e0008 */
[----:B------:R-:W-:-:S03]  /*4370*/  IMAD R11, R11, R19, R10 ;  /* 0x000000130b0b7224 */ /* 0x000fc600078e020a */
[----:B------:R-:W3:Y:S01]  /*4380*/  LDC R26, c[0x0][0x758] ;  /* 0x0001d600ff1a7b82 */ /* 0x000ee20000000800 */
[----:B------:R-:W-:Y:S01]  /*4390*/  I2FP.F32.U32 R10, R22 ;  /* 0x00000016000a7245 */ /* 0x000fe20000201000 */
[----:B------:R-:W-:Y:S01]  /*43a0*/  IMAD.IADD R9, R9, 0x1, R11 ;  /* 0x0000000109097824 */ /* 0x000fe200078e020b */
[----:B-1----:R-:W-:Y:S01]  /*43b0*/  ISETP.NE.U32.AND P0, PT, R28, RZ, PT ;  /* 0x000000ff1c00720c */ /* 0x002fe20003f05070 */
[----:B------:R-:W-:Y:S02]  /*43c0*/  IMAD.MOV.U32 R11, RZ, RZ, -0x1 ;  /* 0xffffffffff0b7424 */ /* 0x000fe400078e00ff */
[----:B------:R-:W-:Y:S02]  /*43d0*/  FMUL R10, R10, UR7 ;  /* 0x000000070a0a7c20 */ /* 0x000fe40008400000 */
[----:B------:R-:W1:Y:S01]  /*43e0*/  LDC R19, c[0x0][0x148] ;  /* 0x00005200ff137b82 */ /* 0x000e620000000800 */
[----:B0-----:R-:W-:Y:S01]  /*43f0*/  SHF.R.U64 R16, R8, R12, R9 ;  /* 0x0000000c08107219 */ /* 0x001fe20000001209 */
[----:B------:R0:W4:Y:S01]  /*4400*/  F2I.U32.TRUNC.NTZ R17, R10 ;  /* 0x0000000a00117305 */ /* 0x000122000020f000 */
[----:B------:R-:W-:-:S02]  /*4410*/  ISETP.NE.AND.EX P0, PT, R29, RZ, PT, P0 ;  /* 0x000000ff1d00720c */ /* 0x000fc40003f05300 */
[----:B------:R-:W-:-:S03]  /*4420*/  SHF.R.U32.HI R9, RZ, R12, R9 ;  /* 0x0000000cff097219 */ /* 0x000fc60000011609 */
[----:B------:R-:W0:Y:S01]  /*4430*/  LDC R20, c[0x0][0x700] ;  /* 0x0001c000ff147b82 */ /* 0x000e220000000800 */
[-CC-:B--2---:R-:W-:Y:S02]  /*4440*/  SHF.R.U64 R14, R16, R24.reuse, R9.reuse ;  /* 0x00000018100e7219 */ /* 0x184fe40000001209 */
[----:B------:R-:W-:-:S05]  /*4450*/  SHF.R.U32.HI R9, RZ, R24, R9 ;  /* 0x00000018ff097219 */ /* 0x000fca0000011609 */
[----:B------:R-:W2:Y:S01]  /*4460*/  LDC R25, c[0x0][0x748] ;  /* 0x0001d200ff197b82 */ /* 0x000ea20000000800 */
[-CC-:B---3--:R-:W-:Y:S02]  /*4470*/  SHF.R.U64 R18, R14, R26.reuse, R9.reuse ;  /* 0x0000001a0e127219 */ /* 0x188fe40000001209 */
[-C--:B------:R-:W-:Y:S02]  /*4480*/  SHF.L.U32 R11, R11, R26.reuse, RZ ;  /* 0x0000001a0b0b7219 */ /* 0x080fe400000006ff */
[-C--:B------:R-:W-:Y:S01]  /*4490*/  SHF.R.U32.HI R9, RZ, R26.reuse, R9 ;  /* 0x0000001aff097219 */ /* 0x080fe20000011609 */
[----:B------:R-:W-:Y:S01]  /*44a0*/  IMAD.MOV.U32 R8, RZ, RZ, R18 ;  /* 0x000000ffff087224 */ /* 0x000fe200078e0012 */
[----:B------:R-:W-:Y:S01]  /*44b0*/  SHF.L.U32 R26, R13, R26, RZ ;  /* 0x0000001a0d1a7219 */ /* 0x000fe200000006ff */
[----:B------:R-:W3:Y:S01]  /*44c0*/  LDC R27, c[0x0][0x738] ;  /* 0x0001ce00ff1b7b82 */ /* 0x000ee20000000800 */
[----:B------:R-:W-:-:S07]  /*44d0*/  LOP3.LUT R23, RZ, R11, RZ, 0x33, !PT ;  /* 0x0000000bff177212 */ /* 0x000fce00078e33ff */
[----:B------:R-:W0:Y:S01]  /*44e0*/  LDC R30, c[0x0][0x710] ;  /* 0x0001c400ff1e7b82 */ /* 0x000e220000000800 */
[----:B----4-:R-:W-:Y:S05]  /*44f0*/  @!P0 BRA `(.L_x_85) ;  /* 0x0000000000288947 */ /* 0x010fea0003800000 */
[----:B------:R-:W4:Y:S02]  /*4500*/  LDC R13, c[0x0][0x74c] ;  /* 0x0001d300ff0d7b82 */ /* 0x000f240000000800 */
[----:B----4-:R-:W-:-:S05]  /*4510*/  IADD3 R13, P0, R18, R13, RZ ;  /* 0x0000000d120d7210 */ /* 0x010fca0007f1e0ff */
[----:B------:R-:W-:-:S04]  /*4520*/  IMAD.X R15, RZ, RZ, R9, P0 ;  /* 0x000000ffff0f7224 */ /* 0x000fc800000e0609 */
[----:B------:R-:W-:-:S04]  /*4530*/  IMAD.WIDE.U32 R8, R15, R28, RZ ;  /* 0x0000001c0f087225 */ /* 0x000fc800078e00ff */
[----:B0-----:R-:W-:-:S04]  /*4540*/  IMAD.WIDE.U32 R10, P0, R13, R29, R8 ;  /* 0x0000001d0d0a7225 */ /* 0x001fc80007800008 */
[----:B------:R-:W-:-:S04]  /*4550*/  IMAD.WIDE.U32 R8, R13, R28, RZ ;  /* 0x0000001c0d087225 */ /* 0x000fc800078e00ff */
[----:B------:R-:W-:Y:S01]  /*4560*/  IMAD.X R13, RZ, RZ, RZ, P0 ;  /* 0x000000ffff0d7224 */ /* 0x000fe200000e06ff */
[----:B------:R-:W-:Y:S01]  /*4570*/  IADD3 RZ, P0, R9, R10, RZ ;  /* 0x0000000a09ff7210 */ /* 0x000fe20007f1e0ff */
[----:B------:R-:W-:-:S04]  /*4580*/  IMAD.MOV.U32 R12, RZ, RZ, R11 ;  /* 0x000000ffff0c7224 */ /* 0x000fc800078e000b */
[----:B------:R-:W-:-:S08]  /*4590*/  IMAD.WIDE.U32.X R8, R15, R29, R12, P0 ;  /* 0x0000001d0f087225 */ /* 0x000fd000000e040c */
.L_x_85:
[----:B--2---:R-:W-:Y:S01]  /*45a0*/  SHF.R.U64 R8, R8, R25, R9 ;  /* 0x0000001908087219 */ /* 0x004fe20000001209 */
[----:B0-----:R-:W-:Y:S01]  /*45b0*/  VIADD R13, R20, 0xffffffff ;  /* 0xffffffff140d7836 */ /* 0x001fe20000000000 */
[----:B------:R-:W-:Y:S01]  /*45c0*/  LOP3.LUT R11, R14, R23, RZ, 0xc0, !PT ;  /* 0x000000170e0b7212 */ /* 0x000fe200078ec0ff */
[----:B------:R-:W-:Y:S02]  /*45d0*/  IMAD.MOV R17, RZ, RZ, -R17 ;  /* 0x000000ffff117224 */ /* 0x000fe400078e0a11 */
[----:B------:R-:W-:Y:S01]  /*45e0*/  IMAD.MOV R9, RZ, RZ, -R8 ;  /* 0x000000ffff097224 */ /* 0x000fe200078e0a08 */
[----:B------:R-:W-:Y:S01]  /*45f0*/  LOP3.LUT R16, R16, R13, RZ, 0xc0, !PT ;  /* 0x0000000d10107212 */ /* 0x000fe200078ec0ff */
[----:B-1----:R-:W-:Y:S02]  /*4600*/  @P3 IMAD R21, R19, R17, R22 ;  /* 0x0000001113153224 */ /* 0x002fe400078e0216 */
[----:B------:R-:W-:Y:S02]  /*4610*/  IMAD R8, R26, R8, R11 ;  /* 0x000000081a087224 */ /* 0x000fe400078e020b */
[----:B---3--:R-:W-:-:S02]  /*4620*/  IMAD R9, R9, R27, R18 ;  /* 0x0000001b09097224 */ /* 0x008fc400078e0212 */
[----:B------:R-:W-:Y:S02]  /*4630*/  IMAD R8, R8, R30, R21 ;  /* 0x0000001e08087224 */ /* 0x000fe400078e0215 */
[----:B------:R-:W-:Y:S02]  /*4640*/  IMAD R11, R9, R20, R16 ;  /* 0x00000014090b7224 */ /* 0x000fe400078e0210 */
[----:B------:R-:W-:-:S03]  /*4650*/  IMAD.MOV.U32 R10, RZ, RZ, 0x1 ;  /* 0x00000001ff0a7424 */ /* 0x000fc600078e00ff */
[----:B------:R-:W-:Y:S02]  /*4660*/  SEL R16, R11, R8, !P3 ;  /* 0x000000080b107207 */ /* 0x000fe40005800000 */
[----:B------:R-:W-:Y:S02]  /*4670*/  PRMT R9, R10, 0x7610, R9 ;  /* 0x000076100a097816 */ /* 0x000fe40000000009 */
[----:B------:R-:W-:-:S07]  /*4680*/  SEL R8, R8, R11, !P3 ;  /* 0x0000000b08087207 */ /* 0x000fce0005800000 */
.L_x_83:
[----:B------:R-:W-:Y:S01]  /*4690*/  LOP3.LUT P0, RZ, R9, 0xff, RZ, 0xc0, !PT ;  /* 0x000000ff09ff7812 */ /* 0x000fe2000780c0ff */
[----:B------:R-:W-:-:S12]  /*46a0*/  IMAD.MOV.U32 R11, RZ, RZ, R8 ;  /* 0x000000ffff0b7224 */ /* 0x000fd800078e0008 */
[----:B------:R-:W-:Y:S05]  /*46b0*/  @P0 BRA `(.L_x_86) ;  /* 0xffffffc8007c0947 */ /* 0x000fea000383ffff */
[----:B------:R-:W-:Y:S05]  /*46c0*/  EXIT ;  /* 0x000000000000794d */ /* 0x000fea0003800000 */
.L_x_4:
[----:B0-----:R-:W-:Y:S01]  /*46d0*/  ULDC.64 UR4, c[0x0][0x750] ;  /* 0x0001d40000047ab9 */ /* 0x001fe20000000a00 */
        /* <DEDUP_REMOVED lines=25> */
.L_x_88:
[-CC-:B------:R-:W-:Y:S01]  /*4870*/  SHF.R.U64 R16, R14, R18.reuse, R15.reuse ;  /* 0x000000120e107219 */ /* 0x180fe2000000120f */
[----:B------:R-:W0:Y:S01]  /*4880*/  LDC R22, c[0x0][0x718] ;  /* 0x0001c600ff167b82 */ /* 0x000e220000000800 */
[----:B------:R-:W-:Y:S01]  /*4890*/  SHF.R.U32.HI R3, RZ, R18, R15 ;  /* 0x00000012ff037219 */ /* 0x000fe2000001160f */
[----:B------:R-:W-:Y:S01]  /*48a0*/  IMAD.MOV.U32 R10, RZ, RZ, R0 ;  /* 0x000000ffff0a7224 */ /* 0x000fe200078e0000 */
[----:B------:R-:W-:Y:S01]  /*48b0*/  IADD3 R9, P0, RZ, -R16, RZ ;  /* 0x80000010ff097210 */ /* 0x000fe20007f1e0ff */
[----:B------:R-:W-:Y:S01]  /*48c0*/  IMAD.MOV.U32 R11, RZ, RZ, R5 ;  /* 0x000000ffff0b7224 */ /* 0x000fe200078e0005 */
[----:B------:R-:W-:Y:S01]  /*48d0*/  I2FP.F32.U32 R12, R8 ;  /* 0x00000008000c7245 */ /* 0x000fe20000201000 */
[----:B------:R-:W-:Y:S02]  /*48e0*/  ULDC UR4, c[0x0][0x150] ;  /* 0x0000540000047ab9 */ /* 0x000fe40000000800 */
        /* <DEDUP_REMOVED lines=11> */
[----:B------:R-:W-:-:S03]  /*49a0*/  IMAD.MOV.U32 R11, RZ, RZ, 0x1 ;  /* 0x00000001ff0b7424 */ /* 0x000fc600078e00ff */
[-C--:B0-----:R-:W-:Y:S02]  /*49b0*/  SHF.R.U64 R14, R10, R22.reuse, R3 ;  /* 0x000000160a0e7219 */ /* 0x081fe40000001203 */
[----:B------:R-:W-:Y:S02]  /*49c0*/  I2FP.F32.U32 R10, R7 ;  /* 0x00000007000a7245 */ /* 0x000fe40000201000 */
[----:B------:R-:W0:Y:S01]  /*49d0*/  LDC R12, c[0x0][0x758] ;  /* 0x0001d600ff0c7b82 */ /* 0x000e220000000800 */
[----:B-1----:R-:W-:Y:S01]  /*49e0*/  ISETP.NE.U32.AND P0, PT, R26, RZ, PT ;  /* 0x000000ff1a00720c */ /* 0x002fe20003f05070 */
[----:B---3--:R-:W-:Y:S02]  /*49f0*/  IMAD.MOV R9, RZ, RZ, -R13 ;  /* 0x000000ffff097224 */ /* 0x008fe400078e0a0d */
[----:B------:R-:W-:Y:S01]  /*4a00*/  FMUL R10, R10, UR4 ;  /* 0x000000040a0a7c20 */ /* 0x000fe20008400000 */
[----:B------:R-:W-:Y:S02]  /*4a10*/  SHF.R.U32.HI R3, RZ, R22, R3 ;  /* 0x00000016ff037219 */ /* 0x000fe40000011603 */
[----:B------:R-:W-:Y:S01]  /*4a20*/  ISETP.NE.AND.EX P0, PT, R27, RZ, PT, P0 ;  /* 0x000000ff1b00720c */ /* 0x000fe20003f05300 */
[----:B------:R1:W3:Y:S01]  /*4a30*/  F2I.U32.TRUNC.NTZ R17, R10 ;  /* 0x0000000a00117305 */ /* 0x0002e2000020f000 */
[----:B------:R-:W1:Y:S01]  /*4a40*/  LDC R24, c[0x0][0x148] ;  /* 0x00005200ff187b82 */ /* 0x000e620000000800 */
[----:B--2---:R-:W-:-:S02]  /*4a50*/  IMAD R21, R15, R9, R8 ;  /* 0x000000090f157224 */ /* 0x004fc400078e0208 */
[----:B------:R-:W-:-:S05]  /*4a60*/  IMAD.MOV.U32 R9, RZ, RZ, -0x1 ;  /* 0xffffffffff097424 */ /* 0x000fca00078e00ff */
[----:B------:R-:W2:Y:S01]  /*4a70*/  LDC R19, c[0x0][0x700] ;  /* 0x0001c000ff137b82 */ /* 0x000ea20000000800 */
[-CC-:B----4-:R-:W-:Y:S02]  /*4a80*/  SHF.R.U64 R18, R14, R20.reuse, R3.reuse ;  /* 0x000000140e127219 */ /* 0x190fe40000001203 */
[----:B------:R-:W-:-:S05]  /*4a90*/  SHF.R.U32.HI R3, RZ, R20, R3 ;  /* 0x00000014ff037219 */ /* 0x000fca0000011603 */
[----:B------:R-:W4:Y:S01]  /*4aa0*/  LDC R23, c[0x0][0x748] ;  /* 0x0001d200ff177b82 */ /* 0x000f220000000800 */
[-C--:B0-----:R-:W-:Y:S02]  /*4ab0*/  SHF.L.U32 R8, R9, R12.reuse, RZ ;  /* 0x0000000c09087219 */ /* 0x081fe400000006ff */
[--C-:B------:R-:W-:Y:S02]  /*4ac0*/  SHF.R.U64 R20, R18, R12, R3.reuse ;  /* 0x0000000c12147219 */ /* 0x100fe40000001203 */
[----:B------:R-:W-:Y:S02]  /*4ad0*/  LOP3.LUT R29, RZ, R8, RZ, 0x33, !PT ;  /* 0x00000008ff1d7212 */ /* 0x000fe400078e33ff */
[-C--:B------:R-:W-:Y:S01]  /*4ae0*/  SHF.R.U32.HI R9, RZ, R12.reuse, R3 ;  /* 0x0000000cff097219 */ /* 0x080fe20000011603 */
[----:B------:R-:W0:Y:S01]  /*4af0*/  LDC R25, c[0x0][0x738] ;  /* 0x0001ce00ff197b82 */ /* 0x000e220000000800 */
[----:B------:R-:W-:Y:S01]  /*4b00*/  SHF.L.U32 R22, R11, R12, RZ ;  /* 0x0000000c0b167219 */ /* 0x000fe200000006ff */
[----:B------:R-:W-:-:S06]  /*4b10*/  IMAD.MOV.U32 R8, RZ, RZ, R20 ;  /* 0x000000ffff087224 */ /* 0x000fcc00078e0014 */
[----:B------:R-:W0:Y:S01]  /*4b20*/  LDC R28, c[0x0][0x710] ;  /* 0x0001c400ff1c7b82 */ /* 0x000e220000000800 */
[----:B-1-3--:R-:W-:Y:S05]  /*4b30*/  @!P0 BRA `(.L_x_89) ;  /* 0x0000000000288947 */ /* 0x00afea0003800000 */
[----:B------:R-:W1:Y:S02]  /*4b40*/  LDC R3, c[0x0][0x74c] ;  /* 0x0001d300ff037b82 */ /* 0x000e640000000800 */
[----:B-1----:R-:W-:-:S05]  /*4b50*/  IADD3 R3, P0, R20, R3, RZ ;  /* 0x0000000314037210 */ /* 0x002fca0007f1e0ff */
        /* <DEDUP_REMOVED lines=8> */
.L_x_89:
[----:B----4-:R-:W-:Y:S01]  /*4be0*/  SHF.R.U64 R8, R8, R23, R9 ;  /* 0x0000001708087219 */ /* 0x010fe20000001209 */
[----:B--2---:R-:W-:Y:S01]  /*4bf0*/  VIADD R11, R19, 0xffffffff ;  /* 0xffffffff130b7836 */ /* 0x004fe20000000000 */
[----:B------:R-:W-:Y:S01]  /*4c00*/  LOP3.LUT R3, R18, R29, RZ, 0xc0, !PT ;  /* 0x0000001d12037212 */ /* 0x000fe200078ec0ff */
[----:B------:R-:W-:Y:S02]  /*4c10*/  IMAD.MOV R17, RZ, RZ, -R17 ;  /* 0x000000ffff117224 */ /* 0x000fe400078e0a11 */
[----:B------:R-:W-:Y:S01]  /*4c20*/  IMAD.MOV R9, RZ, RZ, -R8 ;  /* 0x000000ffff097224 */ /* 0x000fe200078e0a08 */
[----:B------:R-:W-:Y:S01]  /*4c30*/  LOP3.LUT R10, R14, R11, RZ, 0xc0, !PT ;  /* 0x0000000b0e0a7212 */ /* 0x000fe200078ec0ff */
[----:B------:R-:W-:Y:S02]  /*4c40*/  IMAD R8, R22, R8, R3 ;  /* 0x0000000816087224 */ /* 0x000fe400078e0203 */
[----:B------:R-:W-:Y:S02]  /*4c50*/  @P3 IMAD R21, R24, R17, R7 ;  /* 0x0000001118153224 */ /* 0x000fe400078e0207 */
[----:B0-----:R-:W-:-:S02]  /*4c60*/  IMAD R3, R9, R25, R20 ;  /* 0x0000001909037224 */ /* 0x001fc400078e0214 */
[----:B------:R-:W-:Y:S02]  /*4c70*/  IMAD R14, R8, R28, R21 ;  /* 0x0000001c080e7224 */ /* 0x000fe400078e0215 */
[----:B------:R-:W-:Y:S02]  /*4c80*/  IMAD R3, R3, R19, R10 ;  /* 0x0000001303037224 */ /* 0x000fe400078e020a */
[----:B------:R-:W-:-:S03]  /*4c90*/  IMAD.MOV.U32 R7, RZ, RZ, 0x1 ;  /* 0x00000001ff077424 */ /* 0x000fc600078e00ff */
[----:B------:R-:W-:Y:S02]  /*4ca0*/  SEL R17, R3, R14, !P3 ;  /* 0x0000000e03117207 */ /* 0x000fe40005800000 */
[----:B------:R-:W-:Y:S01]  /*4cb0*/  SEL R14, R14, R3, !P3 ;  /* 0x000000030e0e7207 */ /* 0x000fe20005800000 */
[----:B------:R-:W-:Y:S01]  /*4cc0*/  IMAD.MOV.U32 R3, RZ, RZ, R16 ;  /* 0x000000ffff037224 */ /* 0x000fe200078e0010 */
[----:B------:R-:W-:-:S07]  /*4cd0*/  PRMT R10, R7, 0x7610, R10 ;  /* 0x00007610070a7816 */ /* 0x000fce000000000a */
.L_x_87:
[----:B------:R-:W-:-:S08]  /*4ce0*/  NOP ;  /* 0x0000000000007918 */ /* 0x000fd00000000000 */
[----:B------:R-:W0:-:S00]  /*4cf0*/  USETMAXREG.DEALLOC.CTAPOOL 0x28 ;  /* 0x00000028000079c8 */ /* 0x000e0000080e0500 */
[----:B0-----:R-:W-:-:S13]  /*4d00*/  ISETP.NE.AND P0, PT, R6, RZ, PT ;  /* 0x000000ff0600720c */ /* 0x001fda0003f05270 */
[----:B------:R-:W-:Y:S05]  /*4d10*/  @P0 EXIT ;  /* 0x000000000000094d */ /* 0x000fea0003800000 */
[----:B------:R-:W-:Y:S01]  /*4d20*/  LOP3.LUT P0, RZ, R10, 0xff, RZ, 0xc0, !PT ;  /* 0x000000ff0aff7812 */ /* 0x000fe2000780c0ff */
[----:B------:R-:W-:Y:S02]  /*4d30*/  IMAD.MOV.U32 R10, RZ, RZ, 0x1 ;  /* 0x00000001ff0a7424 */ /* 0x000fe400078e00ff */
[----:B------:R-:W-:-:S10]  /*4d40*/  IMAD.MOV.U32 R13, RZ, RZ, RZ ;  /* 0x000000ffff0d7224 */ /* 0x000fd400078e00ff */
[----:B------:R-:W-:Y:S05]  /*4d50*/  @!P0 BRA `(.L_x_90) ;  /* 0x0000000c00648947 */ /* 0x000fea0003800000 */
[----:B------:R-:W0:Y:S01]  /*4d60*/  LDC R6, c[0x0][0x28c] ;  /* 0x0000a300ff067b82 */ /* 0x000e220000000800 */
[----:B------:R-:W-:Y:S01]  /*4d70*/  ULDC UR5, c[0x0][0x758] ;  /* 0x0001d60000057ab9 */ /* 0x000fe20000000800 */
[----:B------:R-:W-:Y:S01]  /*4d80*/  UMOV UR7, 0xffffffff ;  /* 0xffffffff00077882 */ /* 0x000fe20000000000 */
[----:B------:R-:W-:Y:S01]  /*4d90*/  ULDC UR6, c[0x0][0xc] ;  /* 0x0000030000067ab9 */ /* 0x000fe20000000800 */
[----:B------:R-:W-:Y:S01]  /*4da0*/  USHF.L.U32 UR9, UR7, UR5, URZ ;  /* 0x0000000507097299 */ /* 0x000fe2000800063f */
[C---:B------:R-:W-:Y:S01]  /*4db0*/  LOP3.LUT P2, RZ, R2.reuse, 0x7f, RZ, 0xc0, !PT ;  /* 0x0000007f02ff7812 */ /* 0x040fe2000784c0ff */
[----:B------:R-:W-:Y:S01]  /*4dc0*/  UMOV UR8, 0x1 ;  /* 0x0000000100087882 */ /* 0x000fe20000000000 */
[----:B------:R-:W-:Y:S01]  /*4dd0*/  ULDC UR7, c[0x0][0x10] ;  /* 0x0000040000077ab9 */ /* 0x000fe20000000800 */
[----:B------:R-:W-:Y:S01]  /*4de0*/  LOP3.LUT P0, RZ, R2, 0x1f, RZ, 0xc0, !PT ;  /* 0x0000001f02ff7812 */ /* 0x000fe2000780c0ff */
[----:B------:R-:W-:Y:S01]  /*4df0*/  UIMAD.WIDE.U32 UR6, UR6, UR7, URZ ;  /* 0x00000007060672a5 */ /* 0x000fe2000f8e003f */
[----:B------:R-:W-:Y:S01]  /*4e00*/  BSSY B0, `(.L_x_90) ;  /* 0x00000ce000007945 */ /* 0x000fe20003800000 */
[----:B------:R-:W-:Y:S01]  /*4e10*/  USHF.L.U32 UR5, UR8, UR5, URZ ;  /* 0x0000000508057299 */ /* 0x000fe2000800063f */
[----:B------:R-:W-:Y:S01]  /*4e20*/  IMAD.MOV.U32 R15, RZ, RZ, 0x1 ;  /* 0x00000001ff0f7424 */ /* 0x000fe200078e00ff */
[----:B------:R-:W-:Y:S01]  /*4e30*/  LOP3.LUT R16, R4, 0x2, RZ, 0xfc, !PT ;  /* 0x0000000204107812 */ /* 0x000fe200078efcff */
[----:B------:R-:W-:Y:S01]  /*4e40*/  ULDC UR8, c[0x0][0x14] ;  /* 0x0000050000087ab9 */ /* 0x000fe20000000800 */
[----:B------:R-:W-:Y:S01]  /*4e50*/  PLOP3.LUT P0, PT, P0, P2, PT, 0x8a, 0x0 ;  /* 0x000000000000781c */ /* 0x000fe20000705172 */
[----:B------:R-:W-:Y:S01]  /*4e60*/  UIMAD.WIDE.U32 UR30, UR6, UR8, URZ ;  /* 0x00000008061e72a5 */ /* 0x000fe2000f8e003f */
[----:B------:R-:W-:Y:S01]  /*4e70*/  IMAD.MOV.U32 R10, RZ, RZ, 0x1 ;  /* 0x00000001ff0a7424 */ /* 0x000fe200078e00ff */
[----:B------:R-:W-:Y:S01]  /*4e80*/  UIMAD UR13, UR7, UR8, URZ ;  /* 0x00000008070d72a4 */ /* 0x000fe2000f8e023f */
[----:B------:R-:W-:Y:S01]  /*4e90*/  IMAD.MOV.U32 R13, RZ, RZ, RZ ;  /* 0x000000ffff0d7224 */ /* 0x000fe200078e00ff */
[----:B------:R-:W-:Y:S01]  /*4ea0*/  ULDC UR4, c[0x0][0x700] ;  /* 0x0001c00000047ab9 */ /* 0x000fe20000000800 */
[----:B------:R-:W-:-:S02]  /*4eb0*/  ULOP3.LUT UR21, URZ, UR9, URZ, 0x33, !UPT ;  /* 0x000000093f157292 */ /* 0x000fc4000f8e333f */
[----:B------:R-:W-:Y:S01]  /*4ec0*/  UIADD3 UR4, UR4, -0x1, URZ ;  /* 0xffffffff04047890 */ /* 0x000fe2000fffe03f */
[----:B0-----:R-:W-:Y:S01]  /*4ed0*/  VIADD R6, R6, 0x3f ;  /* 0x0000003f06067836 */ /* 0x001fe20000000000 */
[----:B------:R-:W-:Y:S01]  /*4ee0*/  UIADD3 UR13, UR31, UR13, URZ ;  /* 0x0000000d1f0d7290 */ /* 0x000fe2000fffe03f */
[----:B------:R-:W-:-:S03]  /*4ef0*/  ULDC.64 UR32, c[0x0][0x198] ;  /* 0x0000660000207ab9 */ /* 0x000fc60000000a00 */
[----:B------:R-:W-:-:S04]  /*4f00*/  SHF.R.S32.HI R7, RZ, 0x1f, R6 ;  /* 0x0000001fff077819 */ /* 0x000fc80000011406 */
[----:B------:R-:W-:-:S04]  /*4f10*/  LEA.HI R7, R7, R6, RZ, 0x6 ;  /* 0x0000000607077211 */ /* 0x000fc800078f30ff */
[----:B------:R-:W-:-:S05]  /*4f20*/  SHF.R.S32.HI R12, RZ, 0x6, R7 ;  /* 0x00000006ff0c7819 */ /* 0x000fca0000011407 */
[----:B------:R-:W-:-:S07]  /*4f30*/  VIADD R11, R12, 0x1 ;  /* 0x000000010c0b7836 */ /* 0x000fce0000000000 */
.L_x_102:
[----:B------:R-:W-:-:S03]  /*4f40*/  UMOV UR6, 0xffffffff ;  /* 0xffffffff00067882 */ /* 0x000fc60000000000 */
[----:B------:R-:W-:Y:S05]  /*4f50*/  BRA.DIV UR6, `(.L_x_91) ;  /* 0x0000001606007947 */ /* 0x000fea000b800000 */
[----:B------:R-:W-:-:S13]  /*4f60*/  ELECT P1, URZ, PT ;  /* 0x00000000003f782f */ /* 0x000fda0003820000 */
.L_x_122:
[----:B------:R-:W0:Y:S01]  /*4f70*/  LDC R2, c[0x0][0x28c] ;  /* 0x0000a300ff027b82 */ /* 0x000e220000000800 */
[----:B------:R-:W-:Y:S01]  /*4f80*/  BSSY B1, `(.L_x_92) ;  /* 0x0000042000017945 */ /* 0x000fe20003800000 */
[----:B0-----:R-:W-:-:S13]  /*4f90*/  ISETP.LT.OR P1, PT, R2, 0x1, !P1 ;  /* 0x000000010200780c */ /* 0x001fda0004f21670 */
[----:B------:R-:W-:Y:S05]  /*4fa0*/  @P1 BRA `(.L_x_93) ;  /* 0x0000000000fc1947 */ /* 0x000fea0003800000 */
[----:B------:R-:W-:Y:S01]  /*4fb0*/  IMAD.SHL.U32 R14, R14, 0x80, RZ ;  /* 0x000000800e0e7824 */ /* 0x000fe200078e00ff */
[----:B------:R-:W-:Y:S01]  /*4fc0*/  CS2R R20, SRZ ;  /* 0x0000000000147805 */ /* 0x000fe2000001ff00 */
[----:B------:R-:W-:Y:S02]  /*4fd0*/  IMAD.SHL.U32 R17, R17, 0x40, RZ ;  /* 0x0000004011117824 */ /* 0x000fe400078e00ff */
[----:B------:R-:W-:Y:S02]  /*4fe0*/  IMAD.MOV.U32 R2, RZ, RZ, R11 ;  /* 0x000000ffff027224 */ /* 0x000fe400078e000b */
[----:B------:R-:W-:Y:S02]  /*4ff0*/  IMAD.MOV.U32 R6, RZ, RZ, R10 ;  /* 0x000000ffff067224 */ /* 0x000fe400078e000a */
[----:B------:R-:W-:Y:S02]  /*5000*/  IMAD.MOV.U32 R7, RZ, RZ, R13 ;  /* 0x000000ffff077224 */ /* 0x000fe400078e000d */
[----:B------:R-:W-:-:S07]  /*5010*/  IMAD.MOV.U32 R22, RZ, RZ, RZ ;  /* 0x000000ffff167224 */ /* 0x000fce00078e00ff */
.L_x_97:
[----:B------:R-:W0:Y:S01]  /*5020*/  S2R R9, SR_CgaCtaId ;  /* 0x0000000000097919 */ /* 0x000e220000008800 */
[----:B------:R-:W-:-:S04]  /*5030*/  MOV R8, 0x400 ;  /* 0x0000040000087802 */ /* 0x000fc80000000f00 */
[----:B0-----:R-:W-:Y:S02]  /*5040*/  LEA R18, R9, R8, 0x18 ;  /* 0x0000000809127211 */ /* 0x001fe400078ec0ff */
[----:B------:R-:W-:Y:S01]  /*5050*/  SHF.L.U32 R8, R6, 0x1f, RZ ;  /* 0x0000001f06087819 */ /* 0x000fe200000006ff */
[----:B------:R-:W0:Y:S02]  /*5060*/  @!P2 LDC R9, c[0x0][0x640] ;  /* 0x00019000ff09ab82 */ /* 0x000e240000000800 */
[----:B------:R-:W-:-:S04]  /*5070*/  IMAD R19, R7, 0x8, R18 ;  /* 0x0000000807137824 */ /* 0x000fc800078e0212 */
[----:B------:R-:W1:Y:S02]  /*5080*/  SYNCS.PHASECHK.TRANS64.TRYWAIT P1, [R19+URZ+0x68], R8 ;  /* 0x00006808130075a7 */ /* 0x000e64000802017f */
[----:B-1----:R-:W-:Y:S05]  /*5090*/  @!P1 BRA `(.L_x_94) ;  /* 0x0000001000d09947 */ /* 0x002fea0003800000 */
.L_x_123:
[----:B-1----:R-:W-:Y:S01]  /*50a0*/  PRMT R8, R16, 0x9910, RZ ;  /* 0x0000991010087816 */ /* 0x002fe200000000ff */
[----:B0-----:R0:W-:Y:S03]  /*50b0*/  @!P2 SYNCS.ARRIVE.TRANS64 RZ, [R19+URZ], R9 ;  /* 0x0000000913ffa9a7 */ /* 0x0011e6000800003f */
[----:B------:R-:W-:-:S13]  /*50c0*/  ISETP.NE.AND P1, PT, R8, 0x2, PT ;  /* 0x000000020800780c */ /* 0x000fda0003f25270 */
[----:B0-----:R-:W-:Y:S05]  /*50d0*/  @P1 BRA `(.L_x_95) ;  /* 0x0000000000041947 */ /* 0x001fea0003800000 */
[----:B------:R-:W-:Y:S01]  /*50e0*/  BPT.TRAP 0x1 ;  /* 0x000000040000795c */ /* 0x000fe20000300000 */
.L_x_95:
[----:B------:R-:W-:Y:S05]  /*50f0*/  @P0 BRA `(.L_x_96) ;  /* 0x0000000000040947 */ /* 0x000fea0003800000 */
[----:B------:R-:W-:Y:S01]  /*5100*/  BPT.TRAP 0x1 ;  /* 0x000000040000795c */ /* 0x000fe20000300000 */
.L_x_96:
[--C-:B------:R-:W-:Y:S01]  /*5110*/  IMAD R8, R7, 0x2000, R18.reuse ;  /* 0x0000200007087824 */ /* 0x100fe200078e0212 */
[----:B------:R-:W-:Y:S01]  /*5120*/  R2UR UR25, R19 ;  /* 0x00000000131972ca */ /* 0x000fe200000e0000 */
[----:B------:R-:W-:Y:S01]  /*5130*/  IMAD R18, R7, 0x400, R18 ;  /* 0x0000040007127824 */ /* 0x000fe200078e0212 */
[----:B------:R-:W-:Y:S01]  /*5140*/  R2UR UR27, R14 ;  /* 0x000000000e1b72ca */ /* 0x000fe200000e0000 */
[----:B------:R-:W-:Y:S01]  /*5150*/  VIADD R2, R2, 0xffffffff ;  /* 0xffffffff02027836 */ /* 0x000fe20000000000 */
[----:B------:R-:W-:Y:S01]  /*5160*/  R2UR UR8, R8 ;  /* 0x00000000080872ca */ /* 0x000fe200000e0000 */
[----:B------:R-:W-:Y:S01]  /*5170*/  UIADD3 UR6, UP0, UR32, 0xf0, URZ ;  /* 0x000000f020067890 */ /* 0x000fe2000ff1e03f */
[----:B------:R-:W-:Y:S01]  /*5180*/  R2UR UR16, R18 ;  /* 0x00000000121072ca */ /* 0x000fe200000e0000 */
[----:B------:R-:W-:Y:S01]  /*5190*/  UIADD3 UR14, UP1, UR32, 0x1f0, URZ ;  /* 0x000001f0200e7890 */ /* 0x000fe2000ff3e03f */
[----:B------:R-:W-:Y:S01]  /*51a0*/  R2UR UR28, R3 ;  /* 0x00000000031c72ca */ /* 0x000fe200000e0000 */
[----:B------:R-:W-:Y:S01]  /*51b0*/  UIADD3 UR34, UP2, UR32, 0x2f0, URZ ;  /* 0x000002f020227890 */ /* 0x000fe2000ff5e03f */
[----:B------:R-:W-:Y:S01]  /*51c0*/  R2UR UR26, R21 ;  /* 0x00000000151a72ca */ /* 0x000fe200000e0000 */
[----:B------:R-:W-:Y:S01]  /*51d0*/  UIADD3.X UR7, URZ, UR33, URZ, UP0, !UPT ;  /* 0x000000213f077290 */ /* 0x000fe200087fe43f */
[----:B------:R-:W-:Y:S01]  /*51e0*/  R2UR UR19, R22 ;  /* 0x00000000161372ca */ /* 0x000fe200000e0000 */
[----:B------:R-:W-:Y:S01]  /*51f0*/  UIADD3.X UR15, URZ, UR33, URZ, UP1, !UPT ;  /* 0x000000213f0f7290 */ /* 0x000fe20008ffe43f */
[----:B------:R-:W-:Y:S01]  /*5200*/  R2UR UR10, R20 ;  /* 0x00000000140a72ca */ /* 0x000fe200000e0000 */
[----:B------:R-:W-:Y:S01]  /*5210*/  VIADD R7, R7, 0x1 ;  /* 0x0000000107077836 */ /* 0x000fe20000000000 */
[----:B------:R-:W-:Y:S01]  /*5220*/  R2UR UR11, R17 ;  /* 0x00000000110b72ca */ /* 0x000fe200000e0000 */
[----:B------:R-:W-:Y:S01]  /*5230*/  UIADD3 UR24, UR8, 0x180, URZ ;  /* 0x0000018008187890 */ /* 0x000fe2000fffe03f */
[----:B------:R-:W-:Y:S01]  /*5240*/  ISETP.GT.AND P4, PT, R2, 0x1, PT ;  /* 0x000000010200780c */ /* 0x000fe20003f84270 */
[----:B------:R-:W-:Y:S01]  /*5250*/  UIADD3 UR16, UR16, 0x34180, URZ ;  /* 0x0003418010107890 */ /* 0x000fe2000fffe03f */
[----:B------:R-:W-:Y:S01]  /*5260*/  ISETP.NE.AND P1, PT, R7, 0xd, PT ;  /* 0x0000000d0700780c */ /* 0x000fe20003f25270 */
[----:B------:R-:W-:Y:S01]  /*5270*/  UIADD3.X UR35, URZ, UR33, URZ, UP2, !UPT ;  /* 0x000000213f237290 */ /* 0x000fe200097fe43f */
[----:B------:R-:W-:Y:S01]  /*5280*/  VIADD R22, R22, 0x1 ;  /* 0x0000000116167836 */ /* 0x000fe20000000000 */
[----:B------:R-:W-:Y:S01]  /*5290*/  UIADD3 UR8, UR8, 0x1a180, URZ ;  /* 0x0001a18008087890 */ /* 0x000fe2000fffe03f */
[----:B------:R-:W-:Y:S01]  /*52a0*/  SEL R9, RZ, 0x1, P1 ;  /* 0x00000001ff097807 */ /* 0x000fe20000800000 */
[----:B------:R-:W-:Y:S01]  /*52b0*/  UMOV UR22, 0x0 ;  /* 0x0000000000167882 */ /* 0x000fe20000000000 */
[----:B------:R-:W-:Y:S01]  /*52c0*/  UMOV UR23, 0x10000000 ;  /* 0x1000000000177882 */ /* 0x000fe20000000000 */
[----:B------:R-:W-:Y:S01]  /*52d0*/  UMOV UR17, UR25 ;  /* 0x0000001900117c82 */ /* 0x000fe20008000000 */
[----:B------:R-:W-:Y:S01]  /*52e0*/  UMOV UR18, UR27 ;  /* 0x0000001b00127c82 */ /* 0x000fe20008000000 */
[----:B------:R-:W-:Y:S01]  /*52f0*/  UMOV UR20, UR28 ;  /* 0x0000001c00147c82 */ /* 0x000fe20008000000 */
[----:B------:R0:W-:Y:S01]  /*5300*/  UTMALDG.3D [UR24], [UR6], desc[UR22] ;  /* 0x00001618060075b4 */ /* 0x0001e20008011000 */
[----:B------:R-:W-:Y:S01]  /*5310*/  UMOV UR9, UR25 ;  /* 0x0000001900097c82 */ /* 0x000fe20008000000 */
[----:B------:R-:W-:Y:S01]  /*5320*/  UMOV UR12, UR28 ;  /* 0x0000001c000c7c82 */ /* 0x000fe20008000000 */
[----:B------:R-:W-:Y:S01]  /*5330*/  LOP3.LUT R6, R6, R9, RZ, 0x3c, !PT ;  /* 0x0000000906067212 */ /* 0x000fe200078e3cff */
[----:B------:R-:W-:Y:S01]  /*5340*/  VIADD R21, R21, 0x20 ;  /* 0x0000002015157836 */ /* 0x000fe20000000000 */
[----:B------:R-:W-:Y:S01]  /*5350*/  SEL R7, R7, RZ, P1 ;  /* 0x000000ff07077207 */ /* 0x000fe20000800000 */
[----:B------:R-:W-:Y:S01]  /*5360*/  VIADD R20, R20, 0x40 ;  /* 0x0000004014147836 */ /* 0x000fe20000000000 */
[----:B------:R0:W-:Y:S01]  /*5370*/  UTMALDG.3D [UR16], [UR14], desc[UR22] ;  /* 0x000016100e0075b4 */ /* 0x0001e20008011000 */
[----:B------:R0:W-:Y:S02]  /*5380*/  UTMALDG.3D [UR8], [UR34], desc[UR22] ;  /* 0x00001608220075b4 */ /* 0x0001e40008011000 */
[----:B0-----:R-:W-:Y:S05]  /*5390*/  @P4 BRA `(.L_x_97) ;  /* 0xfffffffc00204947 */ /* 0x001fea000383ffff */
.L_x_93:
[----:B------:R-:W-:Y:S05]  /*53a0*/  BSYNC B1 ;  /* 0x0000000000017941 */ /* 0x000fea0003800000 */
.L_x_92:
[----:B------:R-:W-:Y:S01]  /*53b0*/  LOP3.LUT P4, RZ, R15, 0xff, RZ, 0xc0, !PT ;  /* 0x000000ff0fff7812 */ /* 0x000fe2000788c0ff */
[----:B------:R-:W-:Y:S01]  /*53c0*/  IMAD.IADD R6, R12, 0x1, R13 ;  /* 0x000000010c067824 */ /* 0x000fe200078e020d */
[----:B------:R-:W-:Y:S01]  /*53d0*/  IADD3 R0, P5, R0, UR30, RZ ;  /* 0x0000001e00007c10 */ /* 0x000fe2000ffbe0ff */
[----:B------:R-:W-:Y:S01]  /*53e0*/  ULDC.64 UR6, c[0x0][0x750] ;  /* 0x0001d40000067ab9 */ /* 0x000fe20000000a00 */
[----:B------:R-:W-:Y:S01]  /*53f0*/  BSSY B1, `(.L_x_98) ;  /* 0x000006c000017945 */ /* 0x000fe20003800000 */
[----:B------:R-:W-:Y:S01]  /*5400*/  IMAD.MOV.U32 R14, RZ, RZ, -0x1 ;  /* 0xffffffffff0e7424 */ /* 0x000fe200078e00ff */
[----:B------:R-:W-:Y:S01]  /*5410*/  ISETP.GT.U32.AND P1, PT, R6, 0xc, PT ;  /* 0x0000000c0600780c */ /* 0x000fe20003f24070 */
[----:B------:R-:W-:Y:S01]  /*5420*/  IMAD.MOV.U32 R17, RZ, RZ, -0x1 ;  /* 0xffffffffff117424 */ /* 0x000fe200078e00ff */
[----:B------:R-:W-:Y:S02]  /*5430*/  IADD3.X R5, R5, UR13, RZ, P5, !PT ;  /* 0x0000000d05057c10 */ /* 0x000fe4000affe4ff */
[----:B------:R-:W-:-:S02]  /*5440*/  ISETP.LT.U32.AND P1, PT, R12, 0xd, P1 ;  /* 0x0000000d0c00780c */ /* 0x000fc40000f21070 */
[----:B------:R-:W-:Y:S01]  /*5450*/  PRMT R15, RZ, 0x7610, R15 ;  /* 0x00007610ff0f7816 */ /* 0x000fe2000000000f */
[----:B------:R-:W0:Y:S01]  /*5460*/  @P4 S2R R3, SR_CgaCtaId ;  /* 0x0000000000034919 */ /* 0x000e220000008800 */
[----:B------:R-:W-:-:S04]  /*5470*/  @P4 MOV R2, 0x400 ;  /* 0x0000040000024802 */ /* 0x000fc80000000f00 */
[----:B0-----:R-:W-:Y:S01]  /*5480*/  @P4 LEA R7, R3, R2, 0x18 ;  /* 0x0000000203074211 */ /* 0x001fe200078ec0ff */
[----:B------:R-:W-:-:S03]  /*5490*/  IMAD.WIDE.U32 R2, R6, 0x4ec4ec4f, RZ ;  /* 0x4ec4ec4f06027825 */ /* 0x000fc600078e00ff */
[----:B------:R0:W-:Y:S01]  /*54a0*/  @P4 SYNCS.ARRIVE.TRANS64.A1T0 RZ, [R7+URZ+0xe8], RZ ;  /* 0x0000e8ff07ff49a7 */ /* 0x0001e2000810003f */
[----:B------:R-:W-:Y:S02]  /*54b0*/  ISETP.GE.U32.AND P4, PT, R12, 0xd, PT ;  /* 0x0000000d0c00780c */ /* 0x000fe40003f86070 */
[----:B------:R-:W-:Y:S02]  /*54c0*/  PRMT R2, RZ, 0x7610, R2 ;  /* 0x00007610ff027816 */ /* 0x000fe40000000002 */
[----:B0-----:R-:W-:Y:S02]  /*54d0*/  SHF.R.U32.HI R7, RZ, 0x2, R3 ;  /* 0x00000002ff077819 */ /* 0x001fe40000011603 */
[----:B------:R-:W-:Y:S02]  /*54e0*/  SEL R3, RZ, 0x1, !P1 ;  /* 0x00000001ff037807 */ /* 0x000fe40004800000 */
[----:B------:R-:W-:Y:S01]  /*54f0*/  ISETP.GE.U32.AND P1, PT, R0, UR6, PT ;  /* 0x0000000600007c0c */ /* 0x000fe2000bf26070 */
[----:B------:R-:W-:Y:S01]  /*5500*/  IMAD R13, R7, -0xd, R6 ;  /* 0xfffffff3070d7824 */ /* 0x000fe200078e0206 */
[----:B------:R-:W-:Y:S01]  /*5510*/  LOP3.LUT R10, R10, R3, RZ, 0x3c, !PT ;  /* 0x000000030a0a7212 */ /* 0x000fe200078e3cff */
[----:B------:R-:W-:Y:S01]  /*5520*/  IMAD.MOV.U32 R3, RZ, RZ, -0x1 ;  /* 0xffffffffff037424 */ /* 0x000fe200078e00ff */
[----:B------:R-:W-:-:S02]  /*5530*/  ISETP.GE.U32.AND.EX P1, PT, R5, UR7, PT, P1 ;  /* 0x0000000705007c0c */ /* 0x000fc4000bf26110 */
[----:B------:R-:W-:-:S11]  /*5540*/  @P4 LOP3.LUT R10, R10, 0x1, R7, 0x78, !PT ;  /* 0x000000010a0a4812 */ /* 0x000fd600078e7807 */
[----:B------:R-:W-:Y:S05]  /*5550*/  @P1 BRA `(.L_x_99) ;  /* 0x0000000400541947 */ /* 0x000fea0003800000 */
[----:B------:R-:W-:Y:S01]  /*5560*/  ULDC.64 UR6, c[0x0][0x728] ;  /* 0x0001ca0000067ab9 */ /* 0x000fe20000000a00 */
[----:B------:R-:W0:Y:S01]  /*5570*/  S2R R17, SR_CTAID.X ;  /* 0x0000000000117919 */ /* 0x000e220000002500 */
[----:B------:R-:W-:Y:S01]  /*5580*/  ISETP.NE.U32.AND P1, PT, RZ, UR6, PT ;  /* 0x00000006ff007c0c */ /* 0x000fe2000bf25070 */
[----:B------:R-:W-:Y:S01]  /*5590*/  ULDC UR9, c[0x0][0x730] ;  /* 0x0001cc0000097ab9 */ /* 0x000fe20000000800 */
[----:B------:R-:W-:Y:S01]  /*55a0*/  IMAD.MOV.U32 R2, RZ, RZ, R0 ;  /* 0x000000ffff027224 */ /* 0x000fe200078e0000 */
[----:B------:R-:W1:Y:S01]  /*55b0*/  S2R R14, SR_CTAID.Y ;  /* 0x00000000000e7919 */ /* 0x000e620000002600 */
[----:B------:R-:W-:Y:S01]  /*55c0*/  ISETP.NE.AND.EX P1, PT, RZ, UR7, PT, P1 ;  /* 0x00000007ff007c0c */ /* 0x000fe2000bf25310 */
[----:B------:R-:W-:-:S12]  /*55d0*/  IMAD.MOV.U32 R3, RZ, RZ, R5 ;  /* 0x000000ffff037224 */ /* 0x000fd800078e0005 */
[----:B------:R-:W-:Y:S05]  /*55e0*/  @!P1 BRA `(.L_x_100) ;  /* 0x0000000000289947 */ /* 0x000fea0003800000 */
[----:B------:R-:W-:Y:S02]  /*55f0*/  ULDC UR8, c[0x0][0x734] ;  /* 0x0001cd0000087ab9 */ /* 0x000fe40000000800 */
[----:B------:R-:W-:-:S05]  /*5600*/  IADD3 R9, P1, R0, UR8, RZ ;  /* 0x0000000800097c10 */ /* 0x000fca000ff3e0ff */
[----:B------:R-:W-:-:S04]  /*5610*/  IMAD.X R19, RZ, RZ, R5, P1 ;  /* 0x000000ffff137224 */ /* 0x000fc800008e0605 */
[----:B------:R-:W-:-:S04]  /*5620*/  IMAD.WIDE.U32 R6, R19, UR6, RZ ;  /* 0x0000000613067c25 */ /* 0x000fc8000f8e00ff */
[----:B------:R-:W-:-:S04]  /*5630*/  IMAD.WIDE.U32 R6, P1, R9, UR7, R6 ;  /* 0x0000000709067c25 */ /* 0x000fc8000f820006 */
[----:B------:R-:W-:-:S04]  /*5640*/  IMAD.WIDE.U32 R8, R9, UR6, RZ ;  /* 0x0000000609087c25 */ /* 0x000fc8000f8e00ff */
[----:B------:R-:W-:Y:S01]  /*5650*/  IMAD.X R3, RZ, RZ, RZ, P1 ;  /* 0x000000ffff037224 */ /* 0x000fe200008e06ff */
[----:B------:R-:W-:Y:S01]  /*5660*/  IADD3 RZ, P1, R9, R6, RZ ;  /* 0x0000000609ff7210 */ /* 0x000fe20007f3e0ff */
[----:B------:R-:W-:-:S04]  /*5670*/  IMAD.MOV.U32 R2, RZ, RZ, R7 ;  /* 0x000000ffff027224 */ /* 0x000fc800078e0007 */
[----:B------:R-:W-:-:S08]  /*5680*/  IMAD.WIDE.U32.X R2, R19, UR7, R2, P1 ;  /* 0x0000000713027c25 */ /* 0x000fd000088e0402 */
.L_x_100:
[--C-:B------:R-:W-:Y:S01]  /*5690*/  SHF.R.U64 R8, R2, UR9, R3.reuse ;  /* 0x0000000902087c19 */ /* 0x100fe20008001203 */
[----:B------:R-:W-:Y:S01]  /*56a0*/  ULDC.64 UR6, c[0x0][0x720] ;  /* 0x0001c80000067ab9 */ /* 0x000fe20000000a00 */
[----:B------:R-:W-:Y:S01]  /*56b0*/  SHF.R.U32.HI R2, RZ, UR9, R3 ;  /* 0x00000009ff027c19 */ /* 0x000fe20008011603 */
[----:B------:R-:W-:Y:S01]  /*56c0*/  IMAD.MOV.U32 R3, RZ, RZ, R5 ;  /* 0x000000ffff037224 */ /* 0x000fe200078e0005 */
[----:B------:R-:W-:Y:S01]  /*56d0*/  IADD3 R7, P1, RZ, -R8, RZ ;  /* 0x80000008ff077210 */ /* 0x000fe20007f3e0ff */
[----:B------:R-:W2:Y:S01]  /*56e0*/  LDC R22, c[0x0][0x144] ;  /* 0x00005100ff167b82 */ /* 0x000ea20000000800 */
[----:B0-----:R-:W-:Y:S01]  /*56f0*/  I2FP.F32.U32 R9, R17 ;  /* 0x0000001100097245 */ /* 0x001fe20000201000 */
[----:B------:R-:W-:Y:S01]  /*5700*/  ULDC.64 UR10, c[0x0][0x740] ;  /* 0x0001d000000a7ab9 */ /* 0x000fe20000000a00 */
[----:B------:R-:W-:Y:S01]  /*5710*/  ULDC UR8, c[0x0][0x708] ;  /* 0x0001c20000087ab9 */ /* 0x000fe20000000800 */
[----:B------:R-:W-:Y:S01]  /*5720*/  IMAD.X R2, RZ, RZ, ~R2, P1 ;  /* 0x000000ffff027224 */ /* 0x000fe200008e0e02 */
[----:B------:R-:W-:-:S03]  /*5730*/  ISETP.NE.U32.AND P1, PT, RZ, UR10, PT ;  /* 0x0000000aff007c0c */ /* 0x000fc6000bf25070 */
[----:B------:R-:W-:Y:S01]  /*5740*/  IMAD R6, R2, UR6, RZ ;  /* 0x0000000602067c24 */ /* 0x000fe2000f8e02ff */
[----:B------:R-:W0:Y:S01]  /*5750*/  LDC R19, c[0x0][0x148] ;  /* 0x00005200ff137b82 */ /* 0x000e220000000800 */
[----:B------:R-:W-:Y:S01]  /*5760*/  IMAD.MOV.U32 R2, RZ, RZ, R0 ;  /* 0x000000ffff027224 */ /* 0x000fe200078e0000 */
[----:B------:R-:W-:-:S03]  /*5770*/  ISETP.NE.AND.EX P1, PT, RZ, UR11, PT, P1 ;  /* 0x0000000bff007c0c */ /* 0x000fc6000bf25310 */
[----:B------:R-:W-:Y:S01]  /*5780*/  IMAD.WIDE.U32 R2, R7, UR6, R2 ;  /* 0x0000000607027c25 */ /* 0x000fe2000f8e0002 */
[----:B------:R-:W-:-:S03]  /*5790*/  ULDC UR6, c[0x0][0x150] ;  /* 0x0000540000067ab9 */ /* 0x000fc60000000800 */
[----:B------:R-:W-:Y:S02]  /*57a0*/  IMAD R7, R7, UR7, R6 ;  /* 0x0000000707077c24 */ /* 0x000fe4000f8e0206 */
[----:B------:R-:W-:Y:S01]  /*57b0*/  FMUL R6, R9, UR6 ;  /* 0x0000000609067c20 */ /* 0x000fe20008400000 */
[----:B------:R-:W-:Y:S01]  /*57c0*/  ULDC UR6, c[0x0][0x718] ;  /* 0x0001c60000067ab9 */ /* 0x000fe20000000800 */
[----:B------:R-:W-:Y:S01]  /*57d0*/  ULDC UR7, c[0x0][0x154] ;  /* 0x0000550000077ab9 */ /* 0x000fe20000000800 */
[----:B------:R-:W-:-:S03]  /*57e0*/  IMAD.IADD R3, R3, 0x1, R7 ;  /* 0x0000000103037824 */ /* 0x000fc600078e0207 */
[----:B------:R-:W3:Y:S02]  /*57f0*/  F2I.U32.TRUNC.NTZ R6, R6 ;  /* 0x0000000600067305 */ /* 0x000ee4000020f000 */
[----:B------:R-:W-:Y:S02]  /*5800*/  SHF.R.U64 R9, R2, UR6, R3 ;  /* 0x0000000602097c19 */ /* 0x000fe40008001203 */
[----:B-1----:R-:W-:-:S05]  /*5810*/  I2FP.F32.U32 R2, R14 ;  /* 0x0000000e00027245 */ /* 0x002fca0000201000 */
[----:B------:R-:W-:Y:S01]  /*5820*/  FMUL R21, R2, UR7 ;  /* 0x0000000702157c20 */ /* 0x000fe20008400000 */
[----:B------:R-:W-:Y:S01]  /*5830*/  SHF.R.U32.HI R2, RZ, UR6, R3 ;  /* 0x00000006ff027c19 */ /* 0x000fe20008011603 */
[----:B------:R-:W-:-:S03]  /*5840*/  ULDC UR6, c[0x0][0x758] ;  /* 0x0001d60000067ab9 */ /* 0x000fc60000000800 */
[--C-:B------:R-:W-:Y:S01]  /*5850*/  SHF.R.U64 R20, R9, UR8, R2.reuse ;  /* 0x0000000809147c19 */ /* 0x100fe20008001202 */
[----:B------:R-:W1:Y:S01]  /*5860*/  F2I.U32.TRUNC.NTZ R21, R21 ;  /* 0x0000001500157305 */ /* 0x000e62000020f000 */
[----:B------:R-:W-:Y:S01]  /*5870*/  SHF.R.U32.HI R3, RZ, UR8, R2 ;  /* 0x00000008ff037c19 */ /* 0x000fe20008011602 */
[----:B---3--:R-:W-:-:S03]  /*5880*/  IMAD.MOV R6, RZ, RZ, -R6 ;  /* 0x000000ffff067224 */ /* 0x008fc600078e0a06 */
[----:B------:R-:W-:Y:S01]  /*5890*/  SHF.R.U64 R18, R20, UR6, R3 ;  /* 0x0000000614127c19 */ /* 0x000fe20008001203 */
[----:B--2---:R-:W-:Y:S01]  /*58a0*/  IMAD R17, R22, R6, R17 ;  /* 0x0000000616117224 */ /* 0x004fe200078e0211 */
[----:B------:R-:W-:-:S03]  /*58b0*/  SHF.R.U32.HI R23, RZ, UR6, R3 ;  /* 0x00000006ff177c19 */ /* 0x000fc60008011603 */
[----:B------:R-:W-:Y:S02]  /*58c0*/  IMAD.MOV.U32 R2, RZ, RZ, R18 ;  /* 0x000000ffff027224 */ /* 0x000fe400078e0012 */
[----:B------:R-:W-:Y:S01]  /*58d0*/  IMAD.MOV.U32 R3, RZ, RZ, R23 ;  /* 0x000000ffff037224 */ /* 0x000fe200078e0017 */
[----:B------:R-:W-:Y:S06]  /*58e0*/  @!P1 BRA `(.L_x_101) ;  /* 0x0000000000289947 */ /* 0x000fec0003800000 */
[----:B------:R-:W-:Y:S02]  /*58f0*/  ULDC UR6, c[0x0][0x74c] ;  /* 0x0001d30000067ab9 */ /* 0x000fe40000000800 */
[----:B------:R-:W-:-:S05]  /*5900*/  IADD3 R3, P1, R18, UR6, RZ ;  /* 0x0000000612037c10 */ /* 0x000fca000ff3e0ff */
[----:B------:R-:W-:-:S04]  /*5910*/  IMAD.X R23, RZ, RZ, R23, P1 ;  /* 0x000000ffff177224 */ /* 0x000fc800008e0617 */
[----:B------:R-:W-:-:S04]  /*5920*/  IMAD.WIDE.U32 R6, R23, UR10, RZ ;  /* 0x0000000a17067c25 */ /* 0x000fc8000f8e00ff */
[----:B------:R-:W-:-:S04]  /*5930*/  IMAD.WIDE.U32 R6, P1, R3, UR11, R6 ;  /* 0x0000000b03067c25 */ /* 0x000fc8000f820006 */
[----:B------:R-:W-:-:S04]  /*5940*/  IMAD.WIDE.U32 R2, R3, UR10, RZ ;  /* 0x0000000a03027c25 */ /* 0x000fc8000f8e00ff */
[----:B------:R-:W-:Y:S01]  /*5950*/  IMAD.MOV.U32 R2, RZ, RZ, R7 ;  /* 0x000000ffff027224 */ /* 0x000fe200078e0007 */
[----:B------:R-:W-:Y:S01]  /*5960*/  IADD3 RZ, P4, R3, R6, RZ ;  /* 0x0000000603ff7210 */ /* 0x000fe20007f9e0ff */
[----:B------:R-:W-:-:S04]  /*5970*/  IMAD.X R3, RZ, RZ, RZ, P1 ;  /* 0x000000ffff037224 */ /* 0x000fc800008e06ff */
[----:B------:R-:W-:-:S08]  /*5980*/  IMAD.WIDE.U32.X R2, R23, UR11, R2, P4 ;  /* 0x0000000b17027c25 */ /* 0x000fd0000a0e0402 */
.L_x_101:
[----:B------:R-:W-:Y:S01]  /*5990*/  ULDC UR6, c[0x0][0x748] ;  /* 0x0001d20000067ab9 */ /* 0x000fe20000000800 */
[----:B-1----:R-:W-:Y:S01]  /*59a0*/  IMAD.MOV R21, RZ, RZ, -R21 ;  /* 0x000000ffff157224 */ /* 0x002fe200078e0a15 */
[----:B------:R-:W-:Y:S01]  /*59b0*/  SHF.R.U64 R3, R2, UR6, R3 ;  /* 0x0000000602037c19 */ /* 0x000fe20008001203 */
[----:B------:R-:W-:Y:S01]  /*59c0*/  ULDC UR6, c[0x0][0x738] ;  /* 0x0001ce0000067ab9 */ /* 0x000fe20000000800 */
[----:B------:R-:W-:Y:S01]  /*59d0*/  LOP3.LUT R20, R20, UR21, RZ, 0xc0, !PT ;  /* 0x0000001514147c12 */ /* 0x000fe2000f8ec0ff */
[----:B0-----:R-:W-:Y:S01]  /*59e0*/  @P3 IMAD R17, R19, R21, R14 ;  /* 0x0000001513113224 */ /* 0x001fe200078e020e */
[----:B------:R-:W-:Y:S01]  /*59f0*/  ULDC UR7, c[0x0][0x710] ;  /* 0x0001c40000077ab9 */ /* 0x000fe20000000800 */
[----:B------:R-:W-:Y:S02]  /*5a00*/  IMAD.MOV R7, RZ, RZ, -R3 ;  /* 0x000000ffff077224 */ /* 0x000fe400078e0a03 */
[----:B------:R-:W-:Y:S01]  /*5a10*/  IMAD R14, R3, UR5, R20 ;  /* 0x00000005030e7c24 */ /* 0x000fe2000f8e0214 */
[----:B------:R-:W-:Y:S01]  /*5a20*/  LOP3.LUT R3, R9, UR4, RZ, 0xc0, !PT ;  /* 0x0000000409037c12 */ /* 0x000fe2000f8ec0ff */
[----:B------:R-:W-:Y:S01]  /*5a30*/  IMAD R18, R7, UR6, R18 ;  /* 0x0000000607127c24 */ /* 0x000fe2000f8e0212 */
[----:B------:R-:W-:Y:S01]  /*5a40*/  ULDC UR6, c[0x0][0x700] ;  /* 0x0001c00000067ab9 */ /* 0x000fe20000000800 */
[----:B------:R-:W-:-:S02]  /*5a50*/  IMAD R14, R14, UR7, R17 ;  /* 0x000000070e0e7c24 */ /* 0x000fc4000f8e0211 */
[----:B------:R-:W-:Y:S02]  /*5a60*/  IMAD R3, R18, UR6, R3 ;  /* 0x0000000612037c24 */ /* 0x000fe4000f8e0203 */
[----:B------:R-:W-:-:S03]  /*5a70*/  IMAD.MOV.U32 R2, RZ, RZ, 0x1 ;  /* 0x00000001ff027424 */ /* 0x000fc600078e00ff */
[----:B------:R-:W-:Y:S02]  /*5a80*/  SEL R17, R3, R14, !P3 ;  /* 0x0000000e03117207 */ /* 0x000fe40005800000 */
[----:B------:R-:W-:Y:S01]  /*5a90*/  SEL R14, R14, R3, !P3 ;  /* 0x000000030e0e7207 */ /* 0x000fe20005800000 */
[----:B------:R-:W-:-:S07]  /*5aa0*/  IMAD.MOV.U32 R3, RZ, RZ, R8 ;  /* 0x000000ffff037224 */ /* 0x000fce00078e0008 */
.L_x_99:
[----:B------:R-:W-:Y:S05]  /*5ab0*/  BSYNC B1 ;  /* 0x0000000000017941 */ /* 0x000fea0003800000 */
.L_x_98:
[----:B------:R-:W-:-:S13]  /*5ac0*/  LOP3.LUT P1, RZ, R2, 0xff, RZ, 0xc0, !PT ;  /* 0x000000ff02ff7812 */ /* 0x000fda000782c0ff */
[----:B------:R-:W-:Y:S05]  /*5ad0*/  @P1 BRA `(.L_x_102) ;  /* 0xfffffff400181947 */ /* 0x000fea000383ffff */
[----:B------:R-:W-:Y:S05]  /*5ae0*/  BSYNC B0 ;  /* 0x0000000000007941 */ /* 0x000fea0003800000 */
.L_x_90:
[----:B------:R-:W-:-:S03]  /*5af0*/  UMOV UR6, 0xffffffff ;  /* 0xffffffff00067882 */ /* 0x000fc60000000000 */
[----:B------:R-:W-:Y:S05]  /*5b00*/  BRA.DIV UR6, `(.L_x_103) ;  /* 0x0000000a06487947 */ /* 0x000fea000b800000 */
[----:B------:R-:W-:-:S13]  /*5b10*/  ELECT P0, URZ, PT ;  /* 0x00000000003f782f */ /* 0x000fda0003800000 */
.L_x_126:
[----:B------:R-:W-:Y:S04]  /*5b20*/  BSSY B0, `(.L_x_104) ;  /* 0x000007c000007945 */ /* 0x000fe80003800000 */
[----:B------:R-:W-:Y:S05]  /*5b30*/  @!P0 BRA `(.L_x_105) ;  /* 0x0000000400e88947 */ /* 0x000fea0003800000 */
[----:B------:R-:W-:-:S04]  /*5b40*/  LOP3.LUT R4, R4, 0x2, RZ, 0xfc, !PT ;  /* 0x0000000204047812 */ /* 0x000fc800078efcff */
[----:B------:R-:W-:-:S13]  /*5b50*/  ISETP.NE.AND P0, PT, R4, 0x3, PT ;  /* 0x000000030400780c */ /* 0x000fda0003f05270 */
[----:B------:R-:W-:Y:S05]  /*5b60*/  @!P0 BRA `(.L_x_106) ;  /* 0x0000000000048947 */ /* 0x000fea0003800000 */
[----:B------:R-:W-:Y:S01]  /*5b70*/  BPT.TRAP 0x1 ;  /* 0x000000040000795c */ /* 0x000fe20000300000 */
.L_x_106:
[----:B------:R-:W0:Y:S01]  /*5b80*/  S2R R3, SR_CgaCtaId ;  /* 0x0000000000037919 */ /* 0x000e220000008800 */
[----:B------:R-:W-:Y:S02]  /*5b90*/  MOV R0, 0x400 ;  /* 0x0000040000007802 */ /* 0x000fe40000000f00 */
[----:B------:R-:W-:Y:S02]  /*5ba0*/  SHF.L.U32 R2, R10, 0x1f, RZ ;  /* 0x0000001f0a027819 */ /* 0x000fe400000006ff */
[----:B0-----:R-:W-:-:S05]  /*5bb0*/  LEA R0, R3, R0, 0x18 ;  /* 0x0000000003007211 */ /* 0x001fca00078ec0ff */
[----:B------:R-:W-:-:S04]  /*5bc0*/  VIADD R0, R0, 0x68 ;  /* 0x0000006800007836 */ /* 0x000fc80000000000 */
[C---:B------:R-:W-:Y:S02]  /*5bd0*/  IMAD R5, R13.reuse, 0x8, R0 ;  /* 0x000000080d057824 */ /* 0x040fe400078e0200 */
[----:B------:R-:W-:Y:S02]  /*5be0*/  VIADD R13, R13, 0x1 ;  /* 0x000000010d0d7836 */ /* 0x000fe40000000000 */
[----:B------:R-:W0:Y:S03]  /*5bf0*/  SYNCS.PHASECHK.TRANS64.TRYWAIT P0, [R5+URZ], R2 ;  /* 0x00000002050075a7 */ /* 0x000e26000800017f */
[----:B------:R-:W-:-:S04]  /*5c00*/  ISETP.NE.AND P1, PT, R13, 0xd, PT ;  /* 0x0000000d0d00780c */ /* 0x000fc80003f25270 */
[----:B------:R-:W-:Y:S02]  /*5c10*/  SEL R3, RZ, 0x1, P1 ;  /* 0x00000001ff037807 */ /* 0x000fe40000800000 */
[----:B------:R-:W-:Y:S02]  /*5c20*/  SEL R13, R13, RZ, P1 ;  /* 0x000000ff0d0d7207 */ /* 0x000fe40000800000 */
[----:B------:R-:W-:-:S03]  /*5c30*/  LOP3.LUT R10, R10, R3, RZ, 0x3c, !PT ;  /* 0x000000030a0a7212 */ /* 0x000fc600078e3cff */
[----:B------:R-:W-:Y:S01]  /*5c40*/  IMAD R7, R13, 0x8, R0 ;  /* 0x000000080d077824 */ /* 0x000fe200078e0200 */
[----:B------:R-:W-:Y:S01]  /*5c50*/  SHF.L.U32 R4, R10, 0x1f, RZ ;  /* 0x0000001f0a047819 */ /* 0x000fe200000006ff */
[----:B0-----:R-:W-:Y:S06]  /*5c60*/  @!P0 BRA `(.L_x_107) ;  /* 0x0000000800148947 */ /* 0x001fec0003800000 */
.L_x_127:
[----:B------:R-:W1:Y:S01]  /*5c70*/  SYNCS.PHASECHK.TRANS64.TRYWAIT P0, [R7+URZ], R4 ;  /* 0x00000004070075a7 */ /* 0x000e62000800017f */
[----:B0-----:R-:W-:-:S05]  /*5c80*/  VIADD R2, R13, 0x1 ;  /* 0x000000010d027836 */ /* 0x001fca0000000000 */
[----:B------:R-:W-:-:S04]  /*5c90*/  ISETP.NE.AND P1, PT, R2, 0xd, PT ;  /* 0x0000000d0200780c */ /* 0x000fc80003f25270 */
[----:B------:R-:W-:Y:S02]  /*5ca0*/  SEL R3, RZ, 0x1, P1 ;  /* 0x00000001ff037807 */ /* 0x000fe40000800000 */
[----:B------:R-:W-:Y:S02]  /*5cb0*/  SEL R9, R2, RZ, P1 ;  /* 0x000000ff02097207 */ /* 0x000fe40000800000 */
[----:B------:R-:W-:-:S03]  /*5cc0*/  LOP3.LUT R10, R10, R3, RZ, 0x3c, !PT ;  /* 0x000000030a0a7212 */ /* 0x000fc600078e3cff */
[----:B------:R-:W-:Y:S01]  /*5cd0*/  IMAD R6, R9, 0x8, R0 ;  /* 0x0000000809067824 */ /* 0x000fe200078e0200 */
[----:B------:R-:W-:Y:S01]  /*5ce0*/  SHF.L.U32 R5, R10, 0x1f, RZ ;  /* 0x0000001f0a057819 */ /* 0x000fe200000006ff */
[----:B-1----:R-:W-:Y:S06]  /*5cf0*/  @!P0 BRA `(.L_x_108) ;  /* 0x0000000800048947 */ /* 0x002fec0003800000 */
.L_x_128:
[----:B------:R-:W1:Y:S01]  /*5d00*/  SYNCS.PHASECHK.TRANS64.TRYWAIT P0, [R6+URZ], R5 ;  /* 0x00000005060075a7 */ /* 0x000e62000800017f */
[----:B------:R-:W-:-:S05]  /*5d10*/  VIADD R2, R9, 0x1 ;  /* 0x0000000109027836 */ /* 0x000fca0000000000 */
[----:B------:R-:W-:-:S04]  /*5d20*/  ISETP.NE.AND P1, PT, R2, 0xd, PT ;  /* 0x0000000d0200780c */ /* 0x000fc80003f25270 */
[----:B------:R-:W-:Y:S02]  /*5d30*/  SEL R3, RZ, 0x1, P1 ;  /* 0x00000001ff037807 */ /* 0x000fe40000800000 */
[----:B0-----:R-:W-:Y:S02]  /*5d40*/  SEL R7, R2, RZ, P1 ;  /* 0x000000ff02077207 */ /* 0x001fe40000800000 */
[----:B------:R-:W-:-:S03]  /*5d50*/  LOP3.LUT R10, R10, R3, RZ, 0x3c, !PT ;  /* 0x000000030a0a7212 */ /* 0x000fc600078e3cff */
[----:B------:R-:W-:Y:S01]  /*5d60*/  IMAD R9, R7, 0x8, R0 ;  /* 0x0000000807097824 */ /* 0x000fe200078e0200 */
[----:B------:R-:W-:Y:S01]  /*5d70*/  SHF.L.U32 R4, R10, 0x1f, RZ ;  /* 0x0000001f0a047819 */ /* 0x000fe200000006ff */
[----:B-1----:R-:W-:Y:S06]  /*5d80*/  @!P0 BRA `(.L_x_109) ;  /* 0x0000000400f48947 */ /* 0x002fec0003800000 */
.L_x_129:
[----:B------:R-:W1:Y:S01]  /*5d90*/  SYNCS.PHASECHK.TRANS64.TRYWAIT P0, [R9+URZ], R4 ;  /* 0x00000004090075a7 */ /* 0x000e62000800017f */
[----:B------:R-:W-:-:S05]  /*5da0*/  VIADD R2, R7, 0x1 ;  /* 0x0000000107027836 */ /* 0x000fca0000000000 */
[----:B------:R-:W-:-:S04]  /*5db0*/  ISETP.NE.AND P1, PT, R2, 0xd, PT ;  /* 0x0000000d0200780c */ /* 0x000fc80003f25270 */
[----:B------:R-:W-:Y:S02]  /*5dc0*/  SEL R3, RZ, 0x1, P1 ;  /* 0x00000001ff037807 */ /* 0x000fe40000800000 */
[----:B------:R-:W-:Y:S02]  /*5dd0*/  SEL R7, R2, RZ, P1 ;  /* 0x000000ff02077207 */ /* 0x000fe40000800000 */
[----:B------:R-:W-:-:S03]  /*5de0*/  LOP3.LUT R10, R10, R3, RZ, 0x3c, !PT ;  /* 0x000000030a0a7212 */ /* 0x000fc600078e3cff */
[----:B0-----:R-:W-:Y:S01]  /*5df0*/  IMAD R6, R7, 0x8, R0 ;  /* 0x0000000807067824 */ /* 0x001fe200078e0200 */
[----:B------:R-:W-:Y:S01]  /*5e00*/  SHF.L.U32 R5, R10, 0x1f, RZ ;  /* 0x0000001f0a057819 */ /* 0x000fe200000006ff */
[----:B-1----:R-:W-:Y:S06]  /*5e10*/  @!P0 BRA `(.L_x_110) ;  /* 0x0000000400e48947 */ /* 0x002fec0003800000 */
.L_x_130:
        /* <DEDUP_REMOVED lines=9> */
.L_x_131:
        /* <DEDUP_REMOVED lines=9> */
.L_x_132:
        /* <DEDUP_REMOVED lines=9> */
.L_x_133:
        /* <DEDUP_REMOVED lines=9> */
.L_x_134:
        /* <DEDUP_REMOVED lines=9> */
.L_x_135:
[----:B------:R-:W1:Y:S01]  /*60f0*/  SYNCS.PHASECHK.TRANS64.TRYWAIT P0, [R9+URZ], R4 ;  /* 0x00000004090075a7 */ /* 0x000e62000800017f */
[----:B------:R-:W-:-:S05]  /*6100*/  VIADD R2, R7, 0x1 ;  /* 0x0000000107027836 */ /* 0x000fca0000000000 */
[----:B------:R-:W-:-:S04]  /*6110*/  ISETP.NE.AND P1, PT, R2, 0xd, PT ;  /* 0x0000000d0200780c */ /* 0x000fc80003f25270 */
[----:B------:R-:W-:Y:S02]  /*6120*/  SEL R3, RZ, 0x1, P1 ;  /* 0x00000001ff037807 */ /* 0x000fe40000800000 */
[----:B------:R-:W-:Y:S02]  /*6130*/  SEL R7, R2, RZ, P1 ;  /* 0x000000ff02077207 */ /* 0x000fe40000800000 */
[----:B------:R-:W-:-:S03]  /*6140*/  LOP3.LUT R10, R10, R3, RZ, 0x3c, !PT ;  /* 0x000000030a0a7212 */ /* 0x000fc600078e3cff */
[----:B------:R-:W-:Y:S01]  /*6150*/  IMAD R8, R7, 0x8, R0 ;  /* 0x0000000807087824 */ /* 0x000fe200078e0200 */
[----:B0-----:R-:W-:Y:S01]  /*6160*/  SHF.L.U32 R5, R10, 0x1f, RZ ;  /* 0x0000001f0a057819 */ /* 0x001fe200000006ff */
[----:B-1----:R-:W-:Y:S06]  /*6170*/  @!P0 BRA `(.L_x_116) ;  /* 0x0000000400848947 */ /* 0x002fec0003800000 */
.L_x_136:
[----:B------:R-:W1:Y:S01]  /*6180*/  SYNCS.PHASECHK.TRANS64.TRYWAIT P0, [R8+URZ], R5 ;  /* 0x00000005080075a7 */ /* 0x000e62000800017f */
[----:B------:R-:W-:-:S05]  /*6190*/  VIADD R2, R7, 0x1 ;  /* 0x0000000107027836 */ /* 0x000fca0000000000 */
[----:B------:R-:W-:-:S04]  /*61a0*/  ISETP.NE.AND P1, PT, R2, 0xd, PT ;  /* 0x0000000d0200780c */ /* 0x000fc80003f25270 */
[----:B------:R-:W-:Y:S02]  /*61b0*/  SEL R3, RZ, 0x1, P1 ;  /* 0x00000001ff037807 */ /* 0x000fe40000800000 */
[----:B------:R-:W-:Y:S02]  /*61c0*/  SEL R7, R2, RZ, P1 ;  /* 0x000000ff02077207 */ /* 0x000fe40000800000 */
[----:B0-----:R-:W-:-:S03]  /*61d0*/  LOP3.LUT R9, R10, R3, RZ, 0x3c, !PT ;  /* 0x000000030a097212 */ /* 0x001fc600078e3cff */
[----:B------:R-:W-:Y:S01]  /*61e0*/  IMAD R11, R7, 0x8, R0 ;  /* 0x00000008070b7824 */ /* 0x000fe200078e0200 */
[----:B------:R-:W-:Y:S01]  /*61f0*/  SHF.L.U32 R6, R9, 0x1f, RZ ;  /* 0x0000001f09067819 */ /* 0x000fe200000006ff */
[----:B-1----:R-:W-:Y:S06]  /*6200*/  @!P0 BRA `(.L_x_117) ;  /* 0x0000000400748947 */ /* 0x002fec0003800000 */
.L_x_137:
[----:B------:R-:W1:Y:S01]  /*6210*/  SYNCS.PHASECHK.TRANS64.TRYWAIT P0, [R11+URZ], R6 ;  /* 0x000000060b0075a7 */ /* 0x000e62000800017f */
[----:B------:R-:W-:-:S05]  /*6220*/  VIADD R2, R7, 0x1 ;  /* 0x0000000107027836 */ /* 0x000fca0000000000 */
[----:B------:R-:W-:-:S04]  /*6230*/  ISETP.NE.AND P1, PT, R2, 0xd, PT ;  /* 0x0000000d0200780c */ /* 0x000fc80003f25270 */
[----:B------:R-:W-:Y:S02]  /*6240*/  SEL R4, RZ, 0x1, P1 ;  /* 0x00000001ff047807 */ /* 0x000fe40000800000 */
[----:B------:R-:W-:Y:S02]  /*6250*/  SEL R3, R2, RZ, P1 ;  /* 0x000000ff02037207 */ /* 0x000fe40000800000 */
[----:B------:R-:W-:Y:S01]  /*6260*/  LOP3.LUT R4, R9, R4, RZ, 0x3c, !PT ;  /* 0x0000000409047212 */ /* 0x000fe200078e3cff */
[----:B-1----:R-:W-:Y:S06]  /*6270*/  @!P0 BRA `(.L_x_118) ;  /* 0x00000004006c8947 */ /* 0x002fec0003800000 */
.L_x_138:
[----:B------:R-:W-:Y:S01]  /*6280*/  IMAD R3, R3, 0x8, R0 ;  /* 0x0000000803037824 */ /* 0x000fe200078e0200 */
[----:B------:R-:W-:-:S07]  /*6290*/  SHF.L.U32 R0, R4, 0x1f, RZ ;  /* 0x0000001f04007819 */ /* 0x000fce00000006ff */
.L_x_119:
[----:B--2---:R2:W3:Y:S02]  /*62a0*/  SYNCS.PHASECHK.TRANS64.TRYWAIT P0, [R3+URZ], R0 ;  /* 0x00000000030075a7 */ /* 0x0044e4000800017f */
[----:B---3--:R-:W-:Y:S05]  /*62b0*/  @!P0 NANOSLEEP.SYNCS 0x989680 ;  /* 0x009896800000895d */ /* 0x008fea0003900000 */
[----:B------:R-:W3:Y:S02]  /*62c0*/  @!P0 SYNCS.PHASECHK.TRANS64 P0, [R3+URZ], R0 ;  /* 0x00000000030085a7 */ /* 0x000ee4000800007f */
[----:B---3--:R-:W-:Y:S05]  /*62d0*/  @!P0 BRA `(.L_x_119) ;  /* 0xfffffffc00f08947 */ /* 0x008fea000383ffff */
.L_x_105:
[----:B------:R-:W-:Y:S05]  /*62e0*/  BSYNC B0 ;  /* 0x0000000000007941 */ /* 0x000fea0003800000 */
.L_x_104:
[----:B------:R-:W-:Y:S05]  /*62f0*/  EXIT ;  /* 0x000000000000794d */ /* 0x000fea0003800000 */
.L_x_18:
[----:B-1----:R-:W-:-:S04]  /*6300*/  IMAD.U32 R10, RZ, RZ, UR8 ;  /* 0x00000008ff0a7e24 */ /* 0x002fc8000f8e00ff */
[----:B------:R1:W4:Y:S03]  /*6310*/  SYNCS.PHASECHK.TRANS64.TRYWAIT P0, [R10+URZ], R13 ;  /* 0x0000000d0a0075a7 */ /* 0x000326000800017f */
[----:B----4-:R-:W-:Y:S05]  /*6320*/  @!P0 NANOSLEEP.SYNCS 0x989680 ;  /* 0x009896800000895d */ /* 0x010fea0003900000 */
[----:B------:R-:W4:Y:S02]  /*6330*/  @!P0 SYNCS.PHASECHK.TRANS64 P0, [R10+URZ], R13 ;  /* 0x0000000d0a0085a7 */ /* 0x000f24000800007f */
[----:B----4-:R-:W-:Y:S05]  /*6340*/  @!P0 BRA `(.L_x_18) ;  /* 0xfffffffc00ec8947 */ /* 0x010fea000383ffff */
[----:B------:R-:W-:Y:S05]  /*6350*/  BRA `(.L_x_17) ;  /* 0xffffffb000487947 */ /* 0x000fea000383ffff */
.L_x_91:
[----:B------:R-:W-:Y:S01]  /*6360*/  BSSY B1, `(.L_x_120) ;  /* 0x0000006000017945 */ /* 0x000fe20003800000 */
[----:B------:R-:W-:-:S07]  /*6370*/  IMAD.MOV.U32 R2, RZ, RZ, -0x1 ;  /* 0xffffffffff027424 */ /* 0x000fce00078e00ff */
[----:B------:R-:W-:Y:S05]  /*6380*/  WARPSYNC.COLLECTIVE R2, `(.L_x_121) ;  /* 0x00000000020c7348 */ /* 0x000fea0003c00000 */
[----:B------:R-:W-:Y:S02]  /*6390*/  ELECT P1, UR62, PT ;  /* 0x00000000003e782f */ /* 0x000fe40003820000 */
[----:B------:R-:W-:Y:S01]  /*63a0*/  MOV R2, UR62 ;  /* 0x0000003e00027c02 */ /* 0x000fe20008000f00 */
[----:B------:R-:W-:Y:S10]  /*63b0*/  ENDCOLLECTIVE ;  /* 0x000000000000791b */ /* 0x000ff40003800000 */
.L_x_121:
[----:B------:R-:W-:Y:S05]  /*63c0*/  BSYNC B1 ;  /* 0x0000000000017941 */ /* 0x000fea0003800000 */
.L_x_120:
[----:B------:R-:W-:Y:S05]  /*63d0*/  BRA `(.L_x_122) ;  /* 0xffffffe800e47947 */ /* 0x000fea000383ffff */
.L_x_94:
[----:B-1----:R1:W2:Y:S02]  /*63e0*/  SYNCS.PHASECHK.TRANS64.TRYWAIT P1, [R19+URZ+0x68], R8 ;  /* 0x00006808130075a7 */ /* 0x0022a4000802017f */
[----:B--2---:R-:W-:Y:S05]  /*63f0*/  @!P1 NANOSLEEP.SYNCS 0x989680 ;  /* 0x009896800000995d */ /* 0x004fea0003900000 */
[----:B------:R-:W2:Y:S02]  /*6400*/  @!P1 SYNCS.PHASECHK.TRANS64 P1, [R19+URZ+0x68], R8 ;  /* 0x00006808130095a7 */ /* 0x000ea4000802007f */
[----:B--2---:R-:W-:Y:S05]  /*6410*/  @!P1 BRA `(.L_x_94) ;  /* 0xfffffffc00f09947 */ /* 0x004fea000383ffff */
[----:B------:R-:W-:Y:S05]  /*6420*/  BRA `(.L_x_123) ;  /* 0xffffffec001c7947 */ /* 0x000fea000383ffff */
.L_x_103:
[----:B------:R-:W-:Y:S01]  /*6430*/  BSSY B0, `(.L_x_124) ;  /* 0x0000006000007945 */ /* 0x000fe20003800000 */
[----:B------:R-:W-:-:S07]  /*6440*/  IMAD.MOV.U32 R2, RZ, RZ, -0x1 ;  /* 0xffffffffff027424 */ /* 0x000fce00078e00ff */
[----:B------:R-:W-:Y:S05]  /*6450*/  WARPSYNC.COLLECTIVE R2, `(.L_x_125) ;  /* 0x00000000020c7348 */ /* 0x000fea0003c00000 */
[----:B------:R-:W-:Y:S02]  /*6460*/  ELECT P1, UR62, PT ;  /* 0x00000000003e782f */ /* 0x000fe40003820000 */
[----:B------:R-:W-:Y:S01]  /*6470*/  MOV R2, UR62 ;  /* 0x0000003e00027c02 */ /* 0x000fe20008000f00 */
[----:B------:R-:W-:Y:S10]  /*6480*/  ENDCOLLECTIVE ;  /* 0x000000000000791b */ /* 0x000ff40003800000 */
.L_x_125:
[----:B------:R-:W-:Y:S05]  /*6490*/  BSYNC B0 ;  /* 0x0000000000007941 */ /* 0x000fea0003800000 */
.L_x_124:
[----:B------:R-:W-:Y:S01]  /*64a0*/  PLOP3.LUT P0, PT, P1, PT, PT, 0x80, 0x0 ;  /* 0x000000000000781c */ /* 0x000fe20000f0f070 */
[----:B------:R-:W-:-:S12]  /*64b0*/  BRA `(.L_x_126) ;  /* 0xfffffff400987947 */ /* 0x000fd8000383ffff */
.L_x_107:
[----:B0-----:R0:W1:Y:S02]  /*64c0*/  SYNCS.PHASECHK.TRANS64.TRYWAIT P0, [R5+URZ], R2 ;  /* 0x00000002050075a7 */ /* 0x001064000800017f */
[----:B-1----:R-:W-:Y:S05]  /*64d0*/  @!P0 NANOSLEEP.SYNCS 0x989680 ;  /* 0x009896800000895d */ /* 0x002fea0003900000 */
[----:B------:R-:W1:Y:S02]  /*64e0*/  @!P0 SYNCS.PHASECHK.TRANS64 P0, [R5+URZ], R2 ;  /* 0x00000002050085a7 */ /* 0x000e64000800007f */
[----:B-1----:R-:W-:Y:S05]  /*64f0*/  @!P0 BRA `(.L_x_107) ;  /* 0xfffffffc00f08947 */ /* 0x002fea000383ffff */
[----:B------:R-:W-:Y:S05]  /*6500*/  BRA `(.L_x_127) ;  /* 0xfffffff400d87947 */ /* 0x000fea000383ffff */
.L_x_108:
[----:B0-----:R0:W1:Y:S02]  /*6510*/  SYNCS.PHASECHK.TRANS64.TRYWAIT P0, [R7+URZ], R4 ;  /* 0x00000004070075a7 */ /* 0x001064000800017f */
[----:B-1----:R-:W-:Y:S05]  /*6520*/  @!P0 NANOSLEEP.SYNCS 0x989680 ;  /* 0x009896800000895d */ /* 0x002fea0003900000 */
[----:B------:R-:W1:Y:S02]  /*6530*/  @!P0 SYNCS.PHASECHK.TRANS64 P0, [R7+URZ], R4 ;  /* 0x00000004070085a7 */ /* 0x000e64000800007f */
[----:B-1----:R-:W-:Y:S05]  /*6540*/  @!P0 BRA `(.L_x_108) ;  /* 0xfffffffc00f08947 */ /* 0x002fea000383ffff */
[----:B------:R-:W-:Y:S05]  /*6550*/  BRA `(.L_x_128) ;  /* 0xfffffff400e87947 */ /* 0x000fea000383ffff */
.L_x_109:
[----:B0-----:R0:W1:Y:S02]  /*6560*/  SYNCS.PHASECHK.TRANS64.TRYWAIT P0, [R6+URZ], R5 ;  /* 0x00000005060075a7 */ /* 0x001064000800017f */
[----:B-1----:R-:W-:Y:S05]  /*6570*/  @!P0 NANOSLEEP.SYNCS 0x989680 ;  /* 0x009896800000895d */ /* 0x002fea0003900000 */
[----:B------:R-:W1:Y:S02]  /*6580*/  @!P0 SYNCS.PHASECHK.TRANS64 P0, [R6+URZ], R5 ;  /* 0x00000005060085a7 */ /* 0x000e64000800007f */
[----:B-1----:R-:W-:Y:S05]  /*6590*/  @!P0 BRA `(.L_x_109) ;  /* 0xfffffffc00f08947 */ /* 0x002fea000383ffff */
[----:B------:R-:W-:Y:S05]  /*65a0*/  BRA `(.L_x_129) ;  /* 0xfffffff400f87947 */ /* 0x000fea000383ffff */
.L_x_110:
[----:B0-----:R0:W1:Y:S02]  /*65b0*/  SYNCS.PHASECHK.TRANS64.TRYWAIT P0, [R9+URZ], R4 ;  /* 0x00000004090075a7 */ /* 0x001064000800017f */
[----:B-1----:R-:W-:Y:S05]  /*65c0*/  @!P0 NANOSLEEP.SYNCS 0x989680 ;  /* 0x009896800000895d */ /* 0x002fea0003900000 */
[----:B------:R-:W1:Y:S02]  /*65d0*/  @!P0 SYNCS.PHASECHK.TRANS64 P0, [R9+URZ], R4 ;  /* 0x00000004090085a7 */ /* 0x000e64000800007f */
[----:B-1----:R-:W-:Y:S05]  /*65e0*/  @!P0 BRA `(.L_x_110) ;  /* 0xfffffffc00f08947 */ /* 0x002fea000383ffff */
[----:B------:R-:W-:Y:S05]  /*65f0*/  BRA `(.L_x_130) ;  /* 0xfffffff800087947 */ /* 0x000fea000383ffff */
.L_x_111:
[----:B0-----:R0:W1:Y:S02]  /*6600*/  SYNCS.PHASECHK.TRANS64.TRYWAIT P0, [R6+URZ], R5 ;  /* 0x00000005060075a7 */ /* 0x001064000800017f */
[----:B-1----:R-:W-:Y:S05]  /*6610*/  @!P0 NANOSLEEP.SYNCS 0x989680 ;  /* 0x009896800000895d */ /* 0x002fea0003900000 */
[----:B------:R-:W1:Y:S02]  /*6620*/  @!P0 SYNCS.PHASECHK.TRANS64 P0, [R6+URZ], R5 ;  /* 0x00000005060085a7 */ /* 0x000e64000800007f */
[----:B-1----:R-:W-:Y:S05]  /*6630*/  @!P0 BRA `(.L_x_111) ;  /* 0xfffffffc00f08947 */ /* 0x002fea000383ffff */
[----:B------:R-:W-:Y:S05]  /*6640*/  BRA `(.L_x_131) ;  /* 0xfffffff800187947 */ /* 0x000fea000383ffff */
.L_x_112:
[----:B0-----:R0:W1:Y:S02]  /*6650*/  SYNCS.PHASECHK.TRANS64.TRYWAIT P0, [R9+URZ], R4 ;  /* 0x00000004090075a7 */ /* 0x001064000800017f */
[----:B-1----:R-:W-:Y:S05]  /*6660*/  @!P0 NANOSLEEP.SYNCS 0x989680 ;  /* 0x009896800000895d */ /* 0x002fea0003900000 */
[----:B------:R-:W1:Y:S02]  /*6670*/  @!P0 SYNCS.PHASECHK.TRANS64 P0, [R9+URZ], R4 ;  /* 0x00000004090085a7 */ /* 0x000e64000800007f */
[----:B-1----:R-:W-:Y:S05]  /*6680*/  @!P0 BRA `(.L_x_112) ;  /* 0xfffffffc00f08947 */ /* 0x002fea000383ffff */
[----:B------:R-:W-:Y:S05]  /*6690*/  BRA `(.L_x_132) ;  /* 0xfffffff800287947 */ /* 0x000fea000383ffff */
.L_x_113:
[----:B0-----:R0:W1:Y:S02]  /*66a0*/  SYNCS.PHASECHK.TRANS64.TRYWAIT P0, [R6+URZ], R5 ;  /* 0x00000005060075a7 */ /* 0x001064000800017f */
[----:B-1----:R-:W-:Y:S05]  /*66b0*/  @!P0 NANOSLEEP.SYNCS 0x989680 ;  /* 0x009896800000895d */ /* 0x002fea0003900000 */
[----:B------:R-:W1:Y:S02]  /*66c0*/  @!P0 SYNCS.PHASECHK.TRANS64 P0, [R6+URZ], R5 ;  /* 0x00000005060085a7 */ /* 0x000e64000800007f */
[----:B-1----:R-:W-:Y:S05]  /*66d0*/  @!P0 BRA `(.L_x_113) ;  /* 0xfffffffc00f08947 */ /* 0x002fea000383ffff */
[----:B------:R-:W-:Y:S05]  /*66e0*/  BRA `(.L_x_133) ;  /* 0xfffffff800387947 */ /* 0x000fea000383ffff */
.L_x_114:
[----:B0-----:R0:W1:Y:S02]  /*66f0*/  SYNCS.PHASECHK.TRANS64.TRYWAIT P0, [R9+URZ], R4 ;  /* 0x00000004090075a7 */ /* 0x001064000800017f */
[----:B-1----:R-:W-:Y:S05]  /*6700*/  @!P0 NANOSLEEP.SYNCS 0x989680 ;  /* 0x009896800000895d */ /* 0x002fea0003900000 */
[----:B------:R-:W1:Y:S02]  /*6710*/  @!P0 SYNCS.PHASECHK.TRANS64 P0, [R9+URZ], R4 ;  /* 0x00000004090085a7 */ /* 0x000e64000800007f */
[----:B-1----:R-:W-:Y:S05]  /*6720*/  @!P0 BRA `(.L_x_114) ;  /* 0xfffffffc00f08947 */ /* 0x002fea000383ffff */
[----:B------:R-:W-:Y:S05]  /*6730*/  BRA `(.L_x_134) ;  /* 0xfffffff800487947 */ /* 0x000fea000383ffff */
.L_x_115:
[----:B0-----:R0:W1:Y:S02]  /*6740*/  SYNCS.PHASECHK.TRANS64.TRYWAIT P0, [R6+URZ], R5 ;  /* 0x00000005060075a7 */ /* 0x001064000800017f */
[----:B-1----:R-:W-:Y:S05]  /*6750*/  @!P0 NANOSLEEP.SYNCS 0x989680 ;  /* 0x009896800000895d */ /* 0x002fea0003900000 */
[----:B------:R-:W1:Y:S02]  /*6760*/  @!P0 SYNCS.PHASECHK.TRANS64 P0, [R6+URZ], R5 ;  /* 0x00000005060085a7 */ /* 0x000e64000800007f */
[----:B-1----:R-:W-:Y:S05]  /*6770*/  @!P0 BRA `(.L_x_115) ;  /* 0xfffffffc00f08947 */ /* 0x002fea000383ffff */
[----:B------:R-:W-:Y:S05]  /*6780*/  BRA `(.L_x_135) ;  /* 0xfffffff800587947 */ /* 0x000fea000383ffff */
.L_x_116:
[----:B0-----:R0:W1:Y:S02]  /*6790*/  SYNCS.PHASECHK.TRANS64.TRYWAIT P0, [R9+URZ], R4 ;  /* 0x00000004090075a7 */ /* 0x001064000800017f */
[----:B-1----:R-:W-:Y:S05]  /*67a0*/  @!P0 NANOSLEEP.SYNCS 0x989680 ;  /* 0x009896800000895d */ /* 0x002fea0003900000 */
[----:B------:R-:W1:Y:S02]  /*67b0*/  @!P0 SYNCS.PHASECHK.TRANS64 P0, [R9+URZ], R4 ;  /* 0x00000004090085a7 */ /* 0x000e64000800007f */
[----:B-1----:R-:W-:Y:S05]  /*67c0*/  @!P0 BRA `(.L_x_116) ;  /* 0xfffffffc00f08947 */ /* 0x002fea000383ffff */
[----:B------:R-:W-:Y:S05]  /*67d0*/  BRA `(.L_x_136) ;  /* 0xfffffff800687947 */ /* 0x000fea000383ffff */
.L_x_117:
[----:B0-----:R0:W1:Y:S02]  /*67e0*/  SYNCS.PHASECHK.TRANS64.TRYWAIT P0, [R8+URZ], R5 ;  /* 0x00000005080075a7 */ /* 0x001064000800017f */
[----:B-1----:R-:W-:Y:S05]  /*67f0*/  @!P0 NANOSLEEP.SYNCS 0x989680 ;  /* 0x009896800000895d */ /* 0x002fea0003900000 */
[----:B------:R-:W1:Y:S02]  /*6800*/  @!P0 SYNCS.PHASECHK.TRANS64 P0, [R8+URZ], R5 ;  /* 0x00000005080085a7 */ /* 0x000e64000800007f */
[----:B-1----:R-:W-:Y:S05]  /*6810*/  @!P0 BRA `(.L_x_117) ;  /* 0xfffffffc00f08947 */ /* 0x002fea000383ffff */
[----:B------:R-:W-:Y:S05]  /*6820*/  BRA `(.L_x_137) ;  /* 0xfffffff800787947 */ /* 0x000fea000383ffff */
.L_x_118:
[----:B-1----:R1:W2:Y:S02]  /*6830*/  SYNCS.PHASECHK.TRANS64.TRYWAIT P0, [R11+URZ], R6 ;  /* 0x000000060b0075a7 */ /* 0x0022a4000800017f */
[----:B--2---:R-:W-:Y:S05]  /*6840*/  @!P0 NANOSLEEP.SYNCS 0x989680 ;  /* 0x009896800000895d */ /* 0x004fea0003900000 */
[----:B------:R-:W2:Y:S02]  /*6850*/  @!P0 SYNCS.PHASECHK.TRANS64 P0, [R11+URZ], R6 ;  /* 0x000000060b0085a7 */ /* 0x000ea4000800007f */
[----:B--2---:R-:W-:Y:S05]  /*6860*/  @!P0 BRA `(.L_x_118) ;  /* 0xfffffffc00f08947 */ /* 0x004fea000383ffff */
[----:B------:R-:W-:Y:S05]  /*6870*/  BRA `(.L_x_138) ;  /* 0xfffffff800807947 */ /* 0x000fea000383ffff */
.L_x_139:
[----:B------:R-:W-:-:S00]  /*6880*/  BRA `(.L_x_139) ;  /* 0xfffffffc00fc7947 */ /* 0x000fc0000383ffff */
[----:B------:R-:W-:-:S00]  /*6890*/  NOP ;  /* 0x0000000000007918 */ /* 0x000fc00000000000 */
        /* <DEDUP_REMOVED lines=14> */
.L_x_140:


//--------------------- .nv.shared._ZN7cutlass13device_kernelINS_4gemm6kernel13GemmUniversalIN4cute5tupleIJiiiiEEENS1_10collective13CollectiveMmaINS1_40MainloopSm90TmaGmmaWarpSpecializedSparseILi13ENS5_IJNS4_1CILi1EEESB_SB_EEENS1_35KernelTmaWarpSpecializedCooperativeEEENS5_IJNSA_ILi128EEENSA_ILi64EEESG_EEENS_6half_tENS5_IJNS4_6LayoutINS5_IJiNS5_IJNSA_ILi2EEEiEEEiEEENS5_IJlNS5_IJSB_SK_EEElEEEEENSJ_INS5_IJNS5_IJNS5_IJNSA_ILi8EEESK_NSA_ILi4EEEEEEiEEENS5_IJNS5_IJNSA_ILi16EEESK_SK_EEEiEEEiEEENS5_IJNS5_IJNS5_IJSG_SU_NSA_ILi1024EEEEEENSA_ILi4096EEEEEENS5_IJNS5_IJSB_NSA_ILi512EEENSA_ILi32EEEEEElEEElEEEEEEEESI_NS5_IJlSB_lEEENS4_8TiledMMAINS4_8MMA_AtomIJNS4_4SM904GMMA6SPARSE26GMMA_64x64x32_F32F16F16_SSILNS1D_5MajorE0ELS1G_0ELNS1D_7ScaleInE1ELS1H_1ELNS1D_9SparseSelE0EEEEEENSJ_INS5_IJSK_SB_SB_EEENS5_IJSB_NSA_ILi0EEES1M_EEEEENS5_IJNS4_10UnderscoreES1P_S1P_EEEEENS4_13SM90_TMA_LOADENS4_14ComposedLayoutINS4_7SwizzleILi2ELi4ELi3EEENS4_25smem_sparse_ptr_flag_bitsILi2ELi16EEENSJ_INS5_IJNS5_IJSB_SQ_EEENS5_IJSK_S13_EEEEEENS5_IJNS5_IJS1M_SG_EEESN_EEEEEEEvNS4_8identityES1S_NS1T_INS1U_ILi3ELi4ELi3EEENS4_18smem_ptr_flag_bitsILi16EEENSJ_INS5_IJSQ_SG_EEENS5_IJSG_SB_EEEEEEEvS25_EENS_8epilogue10collective6detail29Sm90TmaWarpSpecializedAdapterINS2F_15DefaultEpilogueIfNS5_IJSB_llEEES2J_NS2E_6thread17LinearCombinationIfLi1EffLNS2K_9ScaleType4KindE0ELNS_15FloatRoundStyleE2EfEENS1_15EpilogueDefaultEEEEEvvEEEEvNT_6ParamsE --------------------------
	.section	.nv.shared._ZN7cutlass13device_kernelINS_4gemm6kernel13GemmUniversalIN4cute5tupleIJiiiiEEENS1_10collective13CollectiveMmaINS1_40MainloopSm90TmaGmmaWarpSpecializedSparseILi13ENS5_IJNS4_1CILi1EEESB_SB_EEENS1_35KernelTmaWarpSpecializedCooperativeEEENS5_IJNSA_ILi128EEENSA_ILi64EEESG_EEENS_6half_tENS5_IJNS4_6LayoutINS5_IJiNS5_IJNSA_ILi2EEEiEEEiEEENS5_IJlNS5_IJSB_SK_EEElEEEEENSJ_INS5_IJNS5_IJNS5_IJNSA_ILi8EEESK_NSA_ILi4EEEEEEiEEENS5_IJNS5_IJNSA_ILi16EEESK_SK_EEEiEEEiEEENS5_IJNS5_IJNS5_IJSG_SU_NSA_ILi1024EEEEEENSA_ILi4096EEEEEENS5_IJNS5_IJSB_NSA_ILi512EEENSA_ILi32EEEEEElEEElEEEEEEEESI_NS5_IJlSB_lEEENS4_8TiledMMAINS4_8MMA_AtomIJNS4_4SM904GMMA6SPARSE26GMMA_64x64x32_F32F16F16_SSILNS1D_5MajorE0ELS1G_0ELNS1D_7ScaleInE1ELS1H_1ELNS1D_9SparseSelE0EEEEEENSJ_INS5_IJSK_SB_SB_EEENS5_IJSB_NSA_ILi0EEES1M_EEEEENS5_IJNS4_10UnderscoreES1P_S1P_EEEEENS4_13SM90_TMA_LOADENS4_14ComposedLayoutINS4_7SwizzleILi2ELi4ELi3EEENS4_25smem_sparse_ptr_flag_bitsILi2ELi16EEENSJ_INS5_IJNS5_IJSB_SQ_EEENS5_IJSK_S13_EEEEEENS5_IJNS5_IJS1M_SG_EEESN_EEEEEEEvNS4_8identityES1S_NS1T_INS1U_ILi3ELi4ELi3EEENS4_18smem_ptr_flag_bitsILi16EEENSJ_INS5_IJSQ_SG_EEENS5_IJSG_SB_EEEEEEEvS25_EENS_8epilogue10collective6detail29Sm90TmaWarpSpecializedAdapterINS2F_15DefaultEpilogueIfNS5_IJSB_llEEES2J_NS2E_6thread17LinearCombinationIfLi1EffLNS2K_9ScaleType4KindE0ELNS_15FloatRoundStyleE2EfEENS1_15EpilogueDefaultEEEEEvvEEEEvNT_6ParamsE,"aw",@nobits
	.sectionflags	@""
	.align	16
	.zero		1024


//--------------------- .nv.shared.reserved.0     --------------------------
	.section	.nv.shared.reserved.0,"aw",@nobits
	.weak		__nv_reservedSMEM_offset_0_alias
	.size		__nv_reservedSMEM_offset_0_alias, 0, 0
	.other		__nv_reservedSMEM_offset_0_alias,@"STO_CUDA_RESERVED_SHARED STV_DEFAULT"
__nv_reservedSMEM_offset_0_alias:
	.zero		0


//--------------------- .nv.global                --------------------------
	.section	.nv.global,"aw",@nobits
.nv.global:
	.type		_ZN39_INTERNAL_4ee6509b_4_k_cu_90de7862_30334cute1_E,@object
	.size		_ZN39_INTERNAL_4ee6509b_4_k_cu_90de7862_30334cute1_E,(_ZN39_INTERNAL_4ee6509b_4_k_cu_90de7862_30334cuda3std3__45__cpo6cbeginE - _ZN39_INTERNAL_4ee6509b_4_k_cu_90de7862_30334cute1_E)
_ZN39_INTERNAL_4ee6509b_4_k_cu_90de7862_30334cute1_E:
	.zero		1
	.type		_ZN39_INTERNAL_4ee6509b_4_k_cu_90de7862_30334cuda3std3__45__cpo6cbeginE,@object
	.size		_ZN39_INTERNAL_4ee6509b_4_k_cu_90de7862_30334cuda3std3__45__cpo6cbeginE,(_ZN39_INTERNAL_4ee6509b_4_k_cu_90de7862_30334cuda3std3__48in_placeE - _ZN39_INTERNAL_4ee6509b_4_k_cu_90de7862_30334cuda3std3__45__cpo6cbeginE)
_ZN39_INTERNAL_4ee6509b_4_k_cu_90de7862_30334cuda3std3__45__cpo6cbeginE:
	.zero		1
	.type		_ZN39_INTERNAL_4ee6509b_4_k_cu_90de7862_30334cuda3std3__48in_placeE,@object
	.size		_ZN39_INTERNAL_4ee6509b_4_k_cu_90de7862_30334cuda3std3__48in_placeE,(_ZN39_INTERNAL_4ee6509b_4_k_cu_90de7862_30334cuda3std6ranges3__45__cpo9iter_moveE - _ZN39_INTERNAL_4ee6509b_4_k_cu_90de7862_30334cuda3std3__48in_placeE)
_ZN39_INTERNAL_4ee6509b_4_k_cu_90de7862_30334cuda3std3__48in_placeE:
	.zero		1
	.type		_ZN39_INTERNAL_4ee6509b_4_k_cu_90de7862_30334cuda3std6ranges3__45__cpo9iter_moveE,@object
	.size		_ZN39_INTERNAL_4ee6509b_4_k_cu_90de7862_30334cuda3std6ranges3__45__cpo9iter_moveE,(_ZN39_INTERNAL_4ee6509b_4_k_cu_90de7862_30334cuda3std3__45__cpo5beginE - _ZN39_INTERNAL_4ee6509b_4_k_cu_90de7862_30334cuda3std6ranges3__45__cpo9iter_moveE)
_ZN39_INTERNAL_4ee6509b_4_k_cu_90de7862_30334cuda3std6ranges3__45__cpo9iter_moveE:
	.zero		1
	.type		_ZN39_INTERNAL_4ee6509b_4_k_cu_90de7862_30334cuda3std3__45__cpo5beginE,@object
	.size		_ZN39_INTERNAL_4ee6509b_4_k_cu_90de7862_30334cuda3std3__45__cpo5beginE,(_ZN39_INTERNAL_4ee6509b_4_k_cu_90de7862_30334cuda3std3__441_GLOBAL__N__4ee6509b_4_k_cu_90de7862_30336ignoreE - _ZN39_INTERNAL_4ee6509b_4_k_cu_90de7862_30334cuda3std3__45__cpo5beginE)
_ZN39_INTERNAL_4ee6509b_4_k_cu_90de7862_30334cuda3std3__45__cpo5beginE:
	.zero		1
	.type		_ZN39_INTERNAL_4ee6509b_4_k_cu_90de7862_30334cuda3std3__441_GLOBAL__N__4ee6509b_4_k_cu_90de7862_30336ignoreE,@object
	.size		_ZN39_INTERNAL_4ee6509b_4_k_cu_90de7862_30334cuda3std3__441_GLOBAL__N__4ee6509b_4_k_cu_90de7862_30336ignoreE,(_ZN39_INTERNAL_4ee6509b_4_k_cu_90de7862_30334cute7productE - _ZN39_INTERNAL_4ee6509b_4_k_cu_90de7862_30334cuda3std3__441_GLOBAL__N__4ee6509b_4_k_cu_90de7862_30336ignoreE)
_ZN39_INTERNAL_4ee6509b_4_k_cu_90de7862_30334cuda3std3__441_GLOBAL__N__4ee6509b_4_k_cu_90de7862_30336ignoreE:
	.zero		1
	.type		_ZN39_INTERNAL_4ee6509b_4_k_cu_90de7862_30334cute7productE,@object
	.size		_ZN39_INTERNAL_4ee6509b_4_k_cu_90de7862_30334cute7productE,(_ZN39_INTERNAL_4ee6509b_4_k_cu_90de7862_30334cuda3std3__45__cpo3endE - _ZN39_INTERNAL_4ee6509b_4_k_cu_90de7862_30334cute7productE)
_ZN39_INTERNAL_4ee6509b_4_k_cu_90de7862_30334cute7productE:
	.zero		1
	.type		_ZN39_INTERNAL_4ee6509b_4_k_cu_90de7862_30334cuda3std3__45__cpo3endE,@object
	.size		_ZN39_INTERNAL_4ee6509b_4_k_cu_90de7862_30334cuda3std3__45__cpo3endE,(_ZN39_INTERNAL_4ee6509b_4_k_cu_90de7862_30334cuda3std3__419piecewise_constructE - _ZN39_INTERNAL_4ee6509b_4_k_cu_90de7862_30334cuda3std3__45__cpo3endE)
_ZN39_INTERNAL_4ee6509b_4_k_cu_90de7862_30334cuda3std3__45__cpo3endE:
	.zero		1
	.type		_ZN39_INTERNAL_4ee6509b_4_k_cu_90de7862_30334cuda3std3__419piecewise_constructE,@object
	.size		_ZN39_INTERNAL_4ee6509b_4_k_cu_90de7862_30334cuda3std3__419piecewise_constructE,(_ZN39_INTERNAL_4ee6509b_4_k_cu_90de7862_30334cuda3std3__45__cpo4cendE - _ZN39_INTERNAL_4ee6509b_4_k_cu_90de7862_30334cuda3std3__419piecewise_constructE)
_ZN39_INTERNAL_4ee6509b_4_k_cu_90de7862_30334cuda3std3__419piecewise_constructE:
	.zero		1
	.type		_ZN39_INTERNAL_4ee6509b_4_k_cu_90de7862_30334cuda3std3__45__cpo4cendE,@object
	.size		_ZN39_INTERNAL_4ee6509b_4_k_cu_90de7862_30334cuda3std3__45__cpo4cendE,(_ZN39_INTERNAL_4ee6509b_4_k_cu_90de7862_30334cuda3std6ranges3__45__cpo4swapE - _ZN39_INTERNAL_4ee6509b_4_k_cu_90de7862_30334cuda3std3__45__cpo4cendE)
_ZN39_INTERNAL_4ee6509b_4_k_cu_90de7862_30334cuda3std3__45__cpo4cendE:
	.zero		1
	.type		_ZN39_INTERNAL_4ee6509b_4_k_cu_90de7862_30334cuda3std6ranges3__45__cpo4swapE,@object
	.size		_ZN39_INTERNAL_4ee6509b_4_k_cu_90de7862_30334cuda3std6ranges3__45__cpo4swapE,(.L_7 - _ZN39_INTERNAL_4ee6509b_4_k_cu_90de7862_30334cuda3std6ranges3__45__cpo4swapE)
_ZN39_INTERNAL_4ee6509b_4_k_cu_90de7862_30334cuda3std6ranges3__45__cpo4swapE:
	.zero		1
.L_7:


//--------------------- .nv.constant0._ZN7cutlass13device_kernelINS_4gemm6kernel13GemmUniversalIN4cute5tupleIJiiiiEEENS1_10collective13CollectiveMmaINS1_40MainloopSm90TmaGmmaWarpSpecializedSparseILi13ENS5_IJNS4_1CILi1EEESB_SB_EEENS1_35KernelTmaWarpSpecializedCooperativeEEENS5_IJNSA_ILi128EEENSA_ILi64EEESG_EEENS_6half_tENS5_IJNS4_6LayoutINS5_IJiNS5_IJNSA_ILi2EEEiEEEiEEENS5_IJlNS5_IJSB_SK_EEElEEEEENSJ_INS5_IJNS5_IJNS5_IJNSA_ILi8EEESK_NSA_ILi4EEEEEEiEEENS5_IJNS5_IJNSA_ILi16EEESK_SK_EEEiEEEiEEENS5_IJNS5_IJNS5_IJSG_SU_NSA_ILi1024EEEEEENSA_ILi4096EEEEEENS5_IJNS5_IJSB_NSA_ILi512EEENSA_ILi32EEEEEElEEElEEEEEEEESI_NS5_IJlSB_lEEENS4_8TiledMMAINS4_8MMA_AtomIJNS4_4SM904GMMA6SPARSE26GMMA_64x64x32_F32F16F16_SSILNS1D_5MajorE0ELS1G_0ELNS1D_7ScaleInE1ELS1H_1ELNS1D_9SparseSelE0EEEEEENSJ_INS5_IJSK_SB_SB_EEENS5_IJSB_NSA_ILi0EEES1M_EEEEENS5_IJNS4_10UnderscoreES1P_S1P_EEEEENS4_13SM90_TMA_LOADENS4_14ComposedLayoutINS4_7SwizzleILi2ELi4ELi3EEENS4_25smem_sparse_ptr_flag_bitsILi2ELi16EEENSJ_INS5_IJNS5_IJSB_SQ_EEENS5_IJSK_S13_EEEEEENS5_IJNS5_IJS1M_SG_EEESN_EEEEEEEvNS4_8identityES1S_NS1T_INS1U_ILi3ELi4ELi3EEENS4_18smem_ptr_flag_bitsILi16EEENSJ_INS5_IJSQ_SG_EEENS5_IJSG_SB_EEEEEEEvS25_EENS_8epilogue10collective6detail29Sm90TmaWarpSpecializedAdapterINS2F_15DefaultEpilogueIfNS5_IJSB_llEEES2J_NS2E_6thread17LinearCombinationIfLi1EffLNS2K_9ScaleType4KindE0ELNS_15FloatRoundStyleE2EfEENS1_15EpilogueDefaultEEEEEvvEEEEvNT_6ParamsE --------------------------
	.section	.nv.constant0._ZN7cutlass13device_kernelINS_4gemm6kernel13GemmUniversalIN4cute5tupleIJiiiiEEENS1_10collective13CollectiveMmaINS1_40MainloopSm90TmaGmmaWarpSpecializedSparseILi13ENS5_IJNS4_1CILi1EEESB_SB_EEENS1_35KernelTmaWarpSpecializedCooperativeEEENS5_IJNSA_ILi128EEENSA_ILi64EEESG_EEENS_6half_tENS5_IJNS4_6LayoutINS5_IJiNS5_IJNSA_ILi2EEEiEEEiEEENS5_IJlNS5_IJSB_SK_EEElEEEEENSJ_INS5_IJNS5_IJNS5_IJNSA_ILi8EEESK_NSA_ILi4EEEEEEiEEENS5_IJNS5_IJNSA_ILi16EEESK_SK_EEEiEEEiEEENS5_IJNS5_IJNS5_IJSG_SU_NSA_ILi1024EEEEEENSA_ILi4096EEEEEENS5_IJNS5_IJSB_NSA_ILi512EEENSA_ILi32EEEEEElEEElEEEEEEEESI_NS5_IJlSB_lEEENS4_8TiledMMAINS4_8MMA_AtomIJNS4_4SM904GMMA6SPARSE26GMMA_64x64x32_F32F16F16_SSILNS1D_5MajorE0ELS1G_0ELNS1D_7ScaleInE1ELS1H_1ELNS1D_9SparseSelE0EEEEEENSJ_INS5_IJSK_SB_SB_EEENS5_IJSB_NSA_ILi0EEES1M_EEEEENS5_IJNS4_10UnderscoreES1P_S1P_EEEEENS4_13SM90_TMA_LOADENS4_14ComposedLayoutINS4_7SwizzleILi2ELi4ELi3EEENS4_25smem_sparse_ptr_flag_bitsILi2ELi16EEENSJ_INS5_IJNS5_IJSB_SQ_EEENS5_IJSK_S13_EEEEEENS5_IJNS5_IJS1M_SG_EEESN_EEEEEEEvNS4_8identityES1S_NS1T_INS1U_ILi3ELi4ELi3EEENS4_18smem_ptr_flag_bitsILi16EEENSJ_INS5_IJSQ_SG_EEENS5_IJSG_SB_EEEEEEEvS25_EENS_8epilogue10collective6detail29Sm90TmaWarpSpecializedAdapterINS2F_15DefaultEpilogueIfNS5_IJSB_llEEES2J_NS2E_6thread17LinearCombinationIfLi1EffLNS2K_9ScaleType4KindE0ELNS_15FloatRoundStyleE2EfEENS1_15EpilogueDefaultEEEEEvvEEEEvNT_6ParamsE,"a",@progbits
	.sectionflags	@""
	.align	4
.nv.constant0._ZN7cutlass13device_kernelINS_4gemm6kernel13GemmUniversalIN4cute5tupleIJiiiiEEENS1_10collective13CollectiveMmaINS1_40MainloopSm90TmaGmmaWarpSpecializedSparseILi13ENS5_IJNS4_1CILi1EEESB_SB_EEENS1_35KernelTmaWarpSpecializedCooperativeEEENS5_IJNSA_ILi128EEENSA_ILi64EEESG_EEENS_6half_tENS5_IJNS4_6LayoutINS5_IJiNS5_IJNSA_ILi2EEEiEEEiEEENS5_IJlNS5_IJSB_SK_EEElEEEEENSJ_INS5_IJNS5_IJNS5_IJNSA_ILi8EEESK_NSA_ILi4EEEEEEiEEENS5_IJNS5_IJNSA_ILi16EEESK_SK_EEEiEEEiEEENS5_IJNS5_IJNS5_IJSG_SU_NSA_ILi1024EEEEEENSA_ILi4096EEEEEENS5_IJNS5_IJSB_NSA_ILi512EEENSA_ILi32EEEEEElEEElEEEEEEEESI_NS5_IJlSB_lEEENS4_8TiledMMAINS4_8MMA_AtomIJNS4_4SM904GMMA6SPARSE26GMMA_64x64x32_F32F16F16_SSILNS1D_5MajorE0ELS1G_0ELNS1D_7ScaleInE1ELS1H_1ELNS1D_9SparseSelE0EEEEEENSJ_INS5_IJSK_SB_SB_EEENS5_IJSB_NSA_ILi0EEES1M_EEEEENS5_IJNS4_10UnderscoreES1P_S1P_EEEEENS4_13SM90_TMA_LOADENS4_14ComposedLayoutINS4_7SwizzleILi2ELi4ELi3EEENS4_25smem_sparse_ptr_flag_bitsILi2ELi16EEENSJ_INS5_IJNS5_IJSB_SQ_EEENS5_IJSK_S13_EEEEEENS5_IJNS5_IJS1M_SG_EEESN_EEEEEEEvNS4_8identityES1S_NS1T_INS1U_ILi3ELi4ELi3EEENS4_18smem_ptr_flag_bitsILi16EEENSJ_INS5_IJSQ_SG_EEENS5_IJSG_SB_EEEEEEEvS25_EENS_8epilogue10collective6detail29Sm90TmaWarpSpecializedAdapterINS2F_15DefaultEpilogueIfNS5_IJSB_llEEES2J_NS2E_6thread17LinearCombinationIfLi1EffLNS2K_9ScaleType4KindE0ELNS_15FloatRoundStyleE2EfEENS1_15EpilogueDefaultEEEEEvvEEEEvNT_6ParamsE:
	.zero		1920


//--------------------- SYMBOLS --------------------------

	.type		.nv.reservedSmem.offset0,@object
	.size		.nv.reservedSmem.offset0,0x4
